	.target	sm_100a

	.elftype	@"ET_EXEC"


//--------------------- .note.nv.tkinfo           --------------------------
	.section	.note.nv.tkinfo,"",@"SHT_NOTE"
	.sectionflags	@"SHF_NOTE_NV_TKINFO"
	.tkinfo
        /*0018*/ 	.word	0x00000002
        /*0030*/ 	.string	""
        /*0030*/ 	.string	"ptxas"
        /*0030*/ 	.string	"Cuda compilation tools, release 13.0, V13.0.88"
        /*0030*/ 	.string	"Build cuda_13.0.r13.0/compiler.36424714_0"
        /*0030*/ 	.string	"-arch sm_100a -m 64 "



//--------------------- .note.nv.cuinfo           --------------------------
	.section	.note.nv.cuinfo,"",@"SHT_NOTE"
	.sectionflags	@"SHF_NOTE_NV_CUINFO"
        /*0018*/ 	.short	0x0002
        /*001a*/ 	.short	0x0064
        /*001c*/ 	.short	0x0082
	.zero		2


//--------------------- .nv.info                  --------------------------
	.section	.nv.info,"",@"SHT_CUDA_INFO"
	.align	4


	//----- nvinfo : EIATTR_REGCOUNT
	.align		4
        /*0000*/ 	.byte	0x04, 0x2f
        /*0002*/ 	.short	(.L_19 - .L_18)
	.align		4
.L_18:
        /*0004*/ 	.word	index@(_ZN7cutlass13device_kernelINS_4gemm6kernel13GemmUniversalIN4cute5tupleIJiiiiEEENS1_10collective13CollectiveMmaINS1_35MainloopSm100TmaUmmaWarpSpecializedILi6ELi2ELi4ENS5_IJNS4_1CILi1EEESB_SB_EEEEENS5_IJNSA_ILi64EEESE_NSA_ILi32EEEEEEfNS5_IJlSB_lEEEfSH_NS4_8TiledMMAINS4_8MMA_AtomIJNS4_17SM100_MMA_TF32_SSINS_10tfloat32_tESL_fLi64ELi64ELNS4_4UMMA5MajorE0ELSN_0ELNSM_7ScaleInE0ELSO_0EEEEEENS4_6LayoutISC_NS5_IJNSA_ILi0EEESS_SS_EEEEENS5_IJNS4_10UnderscoreESV_SV_EEEEENS4_13SM90_TMA_LOADENS4_14ComposedLayoutINS4_7SwizzleILi3ELi4ELi3EEENS4_18smem_ptr_flag_bitsILi32EEENSR_INS5_IJNSA_ILi8EEESF_EEENS5_IJSF_SB_EEEEEEEvNS4_8identityESY_S18_vS19_EENS_8epilogue10collective18CollectiveEpilogueINS1B_23Sm100TmaWarpSpecializedILi3ELi2ELi16ELb1ELb0EEEJSG_NS5_IJNSR_ISE_SB_EENSR_ISF_SB_EEEEEfSH_fSH_NS1B_6fusion15FusionCallbacksIS1F_NS1J_17LinearCombinationIffffLNS_15FloatRoundStyleE2EEESG_S1I_JEEENS4_5SM1004TMEM4LOAD26SM100_TMEM_LOAD_16dp128b8xESY_S18_NS4_17SM75_U32x4_LDSM_NENS4_14SM90_TMA_STOREES18_NS4_17SM90_U32x4_STSM_NENS4_39AutoVectorizingCopyWithAssumedAlignmentILi128EEEEEEvvEEEEvNT_6ParamsE)
        /*0008*/ 	.word	0x00000059


	//----- nvinfo : EIATTR_FRAME_SIZE
	.align		4
.L_19:
        /*000c*/ 	.byte	0x04, 0x11
        /*000e*/ 	.short	(.L_21 - .L_20)
	.align		4
.L_20:
        /*0010*/ 	.word	index@($__internal_2_$__cuda_sm10x_tcgen05_guardrail_trap_unallocated_columns_being_dealloced)
        /*0014*/ 	.word	0x00000000


	//----- nvinfo : EIATTR_FRAME_SIZE
	.align		4
.L_21:
        /*0018*/ 	.byte	0x04, 0x11
        /*001a*/ 	.short	(.L_23 - .L_22)
	.align		4
.L_22:
        /*001c*/ 	.word	index@($__internal_1_$__cuda_sm10x_tcgen05_guardrail_trap_phase_invalid_during_alloc)
        /*0020*/ 	.word	0x00000000


	//----- nvinfo : EIATTR_FRAME_SIZE
	.align		4
.L_23:
        /*0024*/ 	.byte	0x04, 0x11
        /*0026*/ 	.short	(.L_25 - .L_24)
	.align		4
.L_24:
        /*0028*/ 	.word	index@($__internal_0_$__cuda_sm10x_tcgen05_guardrail_trap_col_being_dealloced_not_returned_by_alloc)
        /*002c*/ 	.word	0x00000000


	//----- nvinfo : EIATTR_FRAME_SIZE
	.align		4
.L_25:
        /*0030*/ 	.byte	0x04, 0x11
        /*0032*/ 	.short	(.L_27 - .L_26)
	.align		4
.L_26:
        /*0034*/ 	.word	index@(_ZN7cutlass13device_kernelINS_4gemm6kernel13GemmUniversalIN4cute5tupleIJiiiiEEENS1_10collective13CollectiveMmaINS1_35MainloopSm100TmaUmmaWarpSpecializedILi6ELi2ELi4ENS5_IJNS4_1CILi1EEESB_SB_EEEEENS5_IJNSA_ILi64EEESE_NSA_ILi32EEEEEEfNS5_IJlSB_lEEEfSH_NS4_8TiledMMAINS4_8MMA_AtomIJNS4_17SM100_MMA_TF32_SSINS_10tfloat32_tESL_fLi64ELi64ELNS4_4UMMA5MajorE0ELSN_0ELNSM_7ScaleInE0ELSO_0EEEEEENS4_6LayoutISC_NS5_IJNSA_ILi0EEESS_SS_EEEEENS5_IJNS4_10UnderscoreESV_SV_EEEEENS4_13SM90_TMA_LOADENS4_14ComposedLayoutINS4_7SwizzleILi3ELi4ELi3EEENS4_18smem_ptr_flag_bitsILi32EEENSR_INS5_IJNSA_ILi8EEESF_EEENS5_IJSF_SB_EEEEEEEvNS4_8identityESY_S18_vS19_EENS_8epilogue10collective18CollectiveEpilogueINS1B_23Sm100TmaWarpSpecializedILi3ELi2ELi16ELb1ELb0EEEJSG_NS5_IJNSR_ISE_SB_EENSR_ISF_SB_EEEEEfSH_fSH_NS1B_6fusion15FusionCallbacksIS1F_NS1J_17LinearCombinationIffffLNS_15FloatRoundStyleE2EEESG_S1I_JEEENS4_5SM1004TMEM4LOAD26SM100_TMEM_LOAD_16dp128b8xESY_S18_NS4_17SM75_U32x4_LDSM_NENS4_14SM90_TMA_STOREES18_NS4_17SM90_U32x4_STSM_NENS4_39AutoVectorizingCopyWithAssumedAlignmentILi128EEEEEEvvEEEEvNT_6ParamsE)
        /*0038*/ 	.word	0x00000000


	//----- nvinfo : EIATTR_MIN_STACK_SIZE
	.align		4
.L_27:
        /*003c*/ 	.byte	0x04, 0x12
        /*003e*/ 	.short	(.L_29 - .L_28)
	.align		4
.L_28:
        /*0040*/ 	.word	index@(_ZN7cutlass13device_kernelINS_4gemm6kernel13GemmUniversalIN4cute5tupleIJiiiiEEENS1_10collective13CollectiveMmaINS1_35MainloopSm100TmaUmmaWarpSpecializedILi6ELi2ELi4ENS5_IJNS4_1CILi1EEESB_SB_EEEEENS5_IJNSA_ILi64EEESE_NSA_ILi32EEEEEEfNS5_IJlSB_lEEEfSH_NS4_8TiledMMAINS4_8MMA_AtomIJNS4_17SM100_MMA_TF32_SSINS_10tfloat32_tESL_fLi64ELi64ELNS4_4UMMA5MajorE0ELSN_0ELNSM_7ScaleInE0ELSO_0EEEEEENS4_6LayoutISC_NS5_IJNSA_ILi0EEESS_SS_EEEEENS5_IJNS4_10UnderscoreESV_SV_EEEEENS4_13SM90_TMA_LOADENS4_14ComposedLayoutINS4_7SwizzleILi3ELi4ELi3EEENS4_18smem_ptr_flag_bitsILi32EEENSR_INS5_IJNSA_ILi8EEESF_EEENS5_IJSF_SB_EEEEEEEvNS4_8identityESY_S18_vS19_EENS_8epilogue10collective18CollectiveEpilogueINS1B_23Sm100TmaWarpSpecializedILi3ELi2ELi16ELb1ELb0EEEJSG_NS5_IJNSR_ISE_SB_EENSR_ISF_SB_EEEEEfSH_fSH_NS1B_6fusion15FusionCallbacksIS1F_NS1J_17LinearCombinationIffffLNS_15FloatRoundStyleE2EEESG_S1I_JEEENS4_5SM1004TMEM4LOAD26SM100_TMEM_LOAD_16dp128b8xESY_S18_NS4_17SM75_U32x4_LDSM_NENS4_14SM90_TMA_STOREES18_NS4_17SM90_U32x4_STSM_NENS4_39AutoVectorizingCopyWithAssumedAlignmentILi128EEEEEEvvEEEEvNT_6ParamsE)
        /*0044*/ 	.word	0x00000000
.L_29:


//--------------------- .nv.compat                --------------------------
	.section	.nv.compat,"",@"SHT_CUDA_COMPAT_INFO"
	.align	4
        /*0000*/ 	.byte	0x02, 0x09, 0x01, 0x00, 0x02, 0x02, 0x02, 0x00, 0x02, 0x05, 0x05, 0x00, 0x03, 0x07, 0x01, 0x01
        /*0010*/ 	.byte	0x02, 0x03, 0x01, 0x00, 0x02, 0x06, 0x01, 0x00, 0x04, 0x0b, 0x08, 0x00, 0x09, 0x00, 0x00, 0x00
        /*0020*/ 	.byte	0x00, 0x00, 0x00, 0x00


//--------------------- .nv.info._ZN7cutlass13device_kernelINS_4gemm6kernel13GemmUniversalIN4cute5tupleIJiiiiEEENS1_10collective13CollectiveMmaINS1_35MainloopSm100TmaUmmaWarpSpecializedILi6ELi2ELi4ENS5_IJNS4_1CILi1EEESB_SB_EEEEENS5_IJNSA_ILi64EEESE_NSA_ILi32EEEEEEfNS5_IJlSB_lEEEfSH_NS4_8TiledMMAINS4_8MMA_AtomIJNS4_17SM100_MMA_TF32_SSINS_10tfloat32_tESL_fLi64ELi64ELNS4_4UMMA5MajorE0ELSN_0ELNSM_7ScaleInE0ELSO_0EEEEEENS4_6LayoutISC_NS5_IJNSA_ILi0EEESS_SS_EEEEENS5_IJNS4_10UnderscoreESV_SV_EEEEENS4_13SM90_TMA_LOADENS4_14ComposedLayoutINS4_7SwizzleILi3ELi4ELi3EEENS4_18smem_ptr_flag_bitsILi32EEENSR_INS5_IJNSA_ILi8EEESF_EEENS5_IJSF_SB_EEEEEEEvNS4_8identityESY_S18_vS19_EENS_8epilogue10collective18CollectiveEpilogueINS1B_23Sm100TmaWarpSpecializedILi3ELi2ELi16ELb1ELb0EEEJSG_NS5_IJNSR_ISE_SB_EENSR_ISF_SB_EEEEEfSH_fSH_NS1B_6fusion15FusionCallbacksIS1F_NS1J_17LinearCombinationIffffLNS_15FloatRoundStyleE2EEESG_S1I_JEEENS4_5SM1004TMEM4LOAD26SM100_TMEM_LOAD_16dp128b8xESY_S18_NS4_17SM75_U32x4_LDSM_NENS4_14SM90_TMA_STOREES18_NS4_17SM90_U32x4_STSM_NENS4_39AutoVectorizingCopyWithAssumedAlignmentILi128EEEEEEvvEEEEvNT_6ParamsE --------------------------
	.section	.nv.info._ZN7cutlass13device_kernelINS_4gemm6kernel13GemmUniversalIN4cute5tupleIJiiiiEEENS1_10collective13CollectiveMmaINS1_35MainloopSm100TmaUmmaWarpSpecializedILi6ELi2ELi4ENS5_IJNS4_1CILi1EEESB_SB_EEEEENS5_IJNSA_ILi64EEESE_NSA_ILi32EEEEEEfNS5_IJlSB_lEEEfSH_NS4_8TiledMMAINS4_8MMA_AtomIJNS4_17SM100_MMA_TF32_SSINS_10tfloat32_tESL_fLi64ELi64ELNS4_4UMMA5MajorE0ELSN_0ELNSM_7ScaleInE0ELSO_0EEEEEENS4_6LayoutISC_NS5_IJNSA_ILi0EEESS_SS_EEEEENS5_IJNS4_10UnderscoreESV_SV_EEEEENS4_13SM90_TMA_LOADENS4_14ComposedLayoutINS4_7SwizzleILi3ELi4ELi3EEENS4_18smem_ptr_flag_bitsILi32EEENSR_INS5_IJNSA_ILi8EEESF_EEENS5_IJSF_SB_EEEEEEEvNS4_8identityESY_S18_vS19_EENS_8epilogue10collective18CollectiveEpilogueINS1B_23Sm100TmaWarpSpecializedILi3ELi2ELi16ELb1ELb0EEEJSG_NS5_IJNSR_ISE_SB_EENSR_ISF_SB_EEEEEfSH_fSH_NS1B_6fusion15FusionCallbacksIS1F_NS1J_17LinearCombinationIffffLNS_15FloatRoundStyleE2EEESG_S1I_JEEENS4_5SM1004TMEM4LOAD26SM100_TMEM_LOAD_16dp128b8xESY_S18_NS4_17SM75_U32x4_LDSM_NENS4_14SM90_TMA_STOREES18_NS4_17SM90_U32x4_STSM_NENS4_39AutoVectorizingCopyWithAssumedAlignmentILi128EEEEEEvvEEEEvNT_6ParamsE,"",@"SHT_CUDA_INFO"
	.sectionflags	@""
	.align	4


	//----- nvinfo : EIATTR_CUDA_API_VERSION
	.align		4
        /*0000*/ 	.byte	0x04, 0x37
        /*0002*/ 	.short	(.L_31 - .L_30)
.L_30:
        /*0004*/ 	.word	0x00000082


	//----- nvinfo : EIATTR_KPARAM_INFO
	.align		4
.L_31:
        /*0008*/ 	.byte	0x04, 0x17
        /*000a*/ 	.short	(.L_33 - .L_32)
.L_32:
        /*000c*/ 	.word	0x00000000
        /*0010*/ 	.short	0x0000
        /*0012*/ 	.short	0x0000
        /*0014*/ 	.byte	0x00, 0xf0, 0x01, 0x20


	//----- nvinfo : EIATTR_AT_ENTRY_FRAGMENTS
	.align		4
.L_33:
        /*0018*/ 	.byte	0x04, 0x4f
        /*001a*/ 	.short	(.L_35 - .L_34)


	//   ....[0]....
.L_34:
        /*001c*/ 	.word	0x00000006


	//----- nvinfo : EIATTR_RESERVED_SMEM_USED
	.align		4
.L_35:
        /*0020*/ 	.byte	0x01, 0x41
	.zero		2


	//----- nvinfo : EIATTR_SPARSE_MMA_MASK
	.align		4
        /*0024*/ 	.byte	0x03, 0x50
        /*0026*/ 	.short	0x0000


	//----- nvinfo : EIATTR_TCGEN05_1CTA_USED
	.align		4
        /*0028*/ 	.byte	0x01, 0x51
	.zero		2


	//----- nvinfo : EIATTR_MAXREG_COUNT
	.align		4
        /*002c*/ 	.byte	0x03, 0x1b
        /*002e*/ 	.short	0x00ff


	//----- nvinfo : EIATTR_NUM_BARRIERS
	.align		4
        /*0030*/ 	.byte	0x02, 0x4c
        /*0032*/ 	.byte	0x07
	.zero		1


	//----- nvinfo : EIATTR_EXTERNS
	.align		4
        /*0034*/ 	.byte	0x04, 0x0f
        /*0036*/ 	.short	(.L_37 - .L_36)


	//   ....[0]....
	.align		4
.L_36:
        /*0038*/ 	.word	index@(__assertfail)


	//----- nvinfo : EIATTR_MERCURY_ISA_VERSION
	.align		4
.L_37:
        /*003c*/ 	.byte	0x03, 0x5f
        /*003e*/ 	.short	0x0101


	//----- nvinfo : EIATTR_INT_WARP_WIDE_INSTR_OFFSETS
	.align		4
        /*0040*/ 	.byte	0x04, 0x31
        /*0042*/ 	.short	(.L_39 - .L_38)


	//   ....[0]....
.L_38:
        /*0044*/ 	.word	0x00001de0


	//   ....[1]....
        /*0048*/ 	.word	0x000039a0


	//   ....[2]....
        /*004c*/ 	.word	0x000039d0


	//   ....[3]....
        /*0050*/ 	.word	0x00003a20


	//   ....[4]....
        /*0054*/ 	.word	0x00004300


	//   ....[5]....
        /*0058*/ 	.word	0x00004320


	//   ....[6]....
        /*005c*/ 	.word	0x000045f0


	//   ....[7]....
        /*0060*/ 	.word	0x00004720


	//----- nvinfo : EIATTR_COOP_GROUP_MASK_REGIDS
	.align		4
.L_39:
        /*0064*/ 	.byte	0x04, 0x29
        /*0066*/ 	.short	(.L_41 - .L_40)


	//   ....[0]....
.L_40:
        /*0068*/ 	.word	0xffffffff


	//   ....[1]....
        /*006c*/ 	.word	0xffffffff


	//   ....[2]....
        /*0070*/ 	.word	0xffffffff


	//   ....[3]....
        /*0074*/ 	.word	0xffffffff


	//   ....[4]....
        /*0078*/ 	.word	0xffffffff


	//   ....[5]....
        /*007c*/ 	.word	0xffffffff


	//   ....[6]....
        /*0080*/ 	.word	0xffffffff


	//   ....[7]....
        /*0084*/ 	.word	0xffffffff


	//   ....[8]....
        /*0088*/ 	.word	0xffffffff


	//   ....[9]....
        /*008c*/ 	.word	0xffffffff


	//   ....[10]....
        /*0090*/ 	.word	0xffffffff


	//   ....[11]....
        /*0094*/ 	.word	0xffffffff


	//   ....[12]....
        /*0098*/ 	.word	0xffffffff


	//----- nvinfo : EIATTR_COOP_GROUP_INSTR_OFFSETS
	.align		4
.L_41:
        /*009c*/ 	.byte	0x04, 0x28
        /*009e*/ 	.short	(.L_43 - .L_42)


	//   ....[0]....
.L_42:
        /*00a0*/ 	.word	0x00000090


	//   ....[1]....
        /*00a4*/ 	.word	0x000004d0


	//   ....[2]....
        /*00a8*/ 	.word	0x00000680


	//   ....[3]....
        /*00ac*/ 	.word	0x00000800


	//   ....[4]....
        /*00b0*/ 	.word	0x00000900


	//   ....[5]....
        /*00b4*/ 	.word	0x00000a70


	//   ....[6]....
        /*00b8*/ 	.word	0x00000c10


	//   ....[7]....
        /*00bc*/ 	.word	0x00001cc0


	//   ....[8]....
        /*00c0*/ 	.word	0x00002bc0


	//   ....[9]....
        /*00c4*/ 	.word	0x00002dd0


	//   ....[10]....
        /*00c8*/ 	.word	0x00002e00


	//   ....[11]....
        /*00cc*/ 	.word	0x00003890


	//   ....[12]....
        /*00d0*/ 	.word	0x00003ac0


	//----- nvinfo : EIATTR_VRC_CTA_INIT_COUNT
	.align		4
.L_43:
        /*00d4*/ 	.byte	0x02, 0x4a
        /*00d6*/ 	.byte	0x80
	.zero		1


	//----- nvinfo : EIATTR_SYSCALL_OFFSETS
	.align		4
        /*00d8*/ 	.byte	0x04, 0x46
        /*00da*/ 	.short	(.L_45 - .L_44)


	//   ....[0]....
.L_44:
        /*00dc*/ 	.word	0x00005310


	//   ....[1]....
        /*00e0*/ 	.word	0x00005400


	//   ....[2]....
        /*00e4*/ 	.word	0x00005cc0


	//   ....[3]....
        /*00e8*/ 	.word	0x00006510


	//----- nvinfo : EIATTR_MBARRIER_INSTR_OFFSETS
	.align		4
.L_45:
        /*00ec*/ 	.byte	0x04, 0x39
        /*00ee*/ 	.short	(.L_47 - .L_46)


	//   ....[0]....
.L_46:
        /*00f0*/ 	.word	0x000005b0
        /*00f4*/ 	.word	0x000000ff
        /*00f8*/ 	.word	0x00000000
        /*00fc*/ 	.short	0x0100
        /*00fe*/ 	.byte	0x05
	.zero		1


	//   ....[1]....
        /*0100*/ 	.word	0x000005c0
        /*0104*/ 	.word	0x000000ff
        /*0108*/ 	.word	0x00000030
        /*010c*/ 	.short	0x0100
        /*010e*/ 	.byte	0x05
	.zero		1


	//   ....[2]....
        /*0110*/ 	.word	0x000005d0
        /*0114*/ 	.word	0x000000ff
        /*0118*/ 	.word	0x00000008
        /*011c*/ 	.short	0x0100
        /*011e*/ 	.byte	0x05
	.zero		1


	//   ....[3]....
        /*0120*/ 	.word	0x000005e0
        /*0124*/ 	.word	0x000000ff
        /*0128*/ 	.word	0x00000038
        /*012c*/ 	.short	0x0100
        /*012e*/ 	.byte	0x05
	.zero		1


	//   ....[4]....
        /*0130*/ 	.word	0x000005f0
        /*0134*/ 	.word	0x000000ff
        /*0138*/ 	.word	0x00000010
        /*013c*/ 	.short	0x0100
        /*013e*/ 	.byte	0x05
	.zero		1


	//   ....[5]....
        /*0140*/ 	.word	0x00000600
        /*0144*/ 	.word	0x000000ff
        /*0148*/ 	.word	0x00000040
        /*014c*/ 	.short	0x0100
        /*014e*/ 	.byte	0x05
	.zero		1


	//   ....[6]....
        /*0150*/ 	.word	0x00000610
        /*0154*/ 	.word	0x000000ff
        /*0158*/ 	.word	0x00000018
        /*015c*/ 	.short	0x0100
        /*015e*/ 	.byte	0x05
	.zero		1


	//   ....[7]....
        /*0160*/ 	.word	0x00000620
        /*0164*/ 	.word	0x000000ff
        /*0168*/ 	.word	0x00000048
        /*016c*/ 	.short	0x0100
        /*016e*/ 	.byte	0x05
	.zero		1


	//   ....[8]....
        /*0170*/ 	.word	0x00000630
        /*0174*/ 	.word	0x000000ff
        /*0178*/ 	.word	0x00000020
        /*017c*/ 	.short	0x0100
        /*017e*/ 	.byte	0x05
	.zero		1


	//   ....[9]....
        /*0180*/ 	.word	0x00000640
        /*0184*/ 	.word	0x000000ff
        /*0188*/ 	.word	0x00000050
        /*018c*/ 	.short	0x0100
        /*018e*/ 	.byte	0x05
	.zero		1


	//   ....[10]....
        /*0190*/ 	.word	0x00000650
        /*0194*/ 	.word	0x000000ff
        /*0198*/ 	.word	0x00000028
        /*019c*/ 	.short	0x0100
        /*019e*/ 	.byte	0x05
	.zero		1


	//   ....[11]....
        /*01a0*/ 	.word	0x00000660
        /*01a4*/ 	.word	0x000000ff
        /*01a8*/ 	.word	0x00000058
        /*01ac*/ 	.short	0x0100
        /*01ae*/ 	.byte	0x05
	.zero		1


	//   ....[12]....
        /*01b0*/ 	.word	0x00000790
        /*01b4*/ 	.word	0x000000ff
        /*01b8*/ 	.word	0x00000060
        /*01bc*/ 	.short	0x0100
        /*01be*/ 	.byte	0x07
	.zero		1


	//   ....[13]....
        /*01c0*/ 	.word	0x000007a0
        /*01c4*/ 	.word	0x000000ff
        /*01c8*/ 	.word	0x00000078
        /*01cc*/ 	.short	0x0100
        /*01ce*/ 	.byte	0x07
	.zero		1


	//   ....[14]....
        /*01d0*/ 	.word	0x000007b0
        /*01d4*/ 	.word	0x000000ff
        /*01d8*/ 	.word	0x00000068
        /*01dc*/ 	.short	0x0100
        /*01de*/ 	.byte	0x07
	.zero		1


	//   ....[15]....
        /*01e0*/ 	.word	0x000007c0
        /*01e4*/ 	.word	0x000000ff
        /*01e8*/ 	.word	0x00000080
        /*01ec*/ 	.short	0x0100
        /*01ee*/ 	.byte	0x07
	.zero		1


	//   ....[16]....
        /*01f0*/ 	.word	0x000007d0
        /*01f4*/ 	.word	0x000000ff
        /*01f8*/ 	.word	0x00000070
        /*01fc*/ 	.short	0x0100
        /*01fe*/ 	.byte	0x07
	.zero		1


	//   ....[17]....
        /*0200*/ 	.word	0x000007e0
        /*0204*/ 	.word	0x000000ff
        /*0208*/ 	.word	0x00000088
        /*020c*/ 	.short	0x0100
        /*020e*/ 	.byte	0x07
	.zero		1


	//   ....[18]....
        /*0210*/ 	.word	0x000008d0
        /*0214*/ 	.word	0x000000ff
        /*0218*/ 	.word	0x00000090
        /*021c*/ 	.short	0x0100
        /*021e*/ 	.byte	0x05
	.zero		1


	//   ....[19]....
        /*0220*/ 	.word	0x000008e0
        /*0224*/ 	.word	0x000000ff
        /*0228*/ 	.word	0x00000098
        /*022c*/ 	.short	0x0100
        /*022e*/ 	.byte	0x05
	.zero		1


	//   ....[20]....
        /*0230*/ 	.word	0x00000a20
        /*0234*/ 	.word	0x000000ff
        /*0238*/ 	.word	0x000000a0
        /*023c*/ 	.short	0x0100
        /*023e*/ 	.byte	0x05
	.zero		1


	//   ....[21]....
        /*0240*/ 	.word	0x00000a30
        /*0244*/ 	.word	0x000000ff
        /*0248*/ 	.word	0x000000b0
        /*024c*/ 	.short	0x0100
        /*024e*/ 	.byte	0x05
	.zero		1


	//   ....[22]....
        /*0250*/ 	.word	0x00000a40
        /*0254*/ 	.word	0x000000ff
        /*0258*/ 	.word	0x000000a8
        /*025c*/ 	.short	0x0100
        /*025e*/ 	.byte	0x05
	.zero		1


	//   ....[23]....
        /*0260*/ 	.word	0x00000a50
        /*0264*/ 	.word	0x000000ff
        /*0268*/ 	.word	0x000000b8
        /*026c*/ 	.short	0x0100
        /*026e*/ 	.byte	0x05
	.zero		1


	//   ....[24]....
        /*0270*/ 	.word	0x00000b80
        /*0274*/ 	.word	0x000000ff
        /*0278*/ 	.word	0x000000c0
        /*027c*/ 	.short	0x0100
        /*027e*/ 	.byte	0x07
	.zero		1


	//   ....[25]....
        /*0280*/ 	.word	0x00000b90
        /*0284*/ 	.word	0x000000ff
        /*0288*/ 	.word	0x000000e0
        /*028c*/ 	.short	0x0100
        /*028e*/ 	.byte	0x07
	.zero		1


	//   ....[26]....
        /*0290*/ 	.word	0x00000ba0
        /*0294*/ 	.word	0x000000ff
        /*0298*/ 	.word	0x000000c8
        /*029c*/ 	.short	0x0100
        /*029e*/ 	.byte	0x07
	.zero		1


	//   ....[27]....
        /*02a0*/ 	.word	0x00000bb0
        /*02a4*/ 	.word	0x000000ff
        /*02a8*/ 	.word	0x000000e8
        /*02ac*/ 	.short	0x0100
        /*02ae*/ 	.byte	0x07
	.zero		1


	//   ....[28]....
        /*02b0*/ 	.word	0x00000bc0
        /*02b4*/ 	.word	0x000000ff
        /*02b8*/ 	.word	0x000000d0
        /*02bc*/ 	.short	0x0100
        /*02be*/ 	.byte	0x07
	.zero		1


	//   ....[29]....
        /*02c0*/ 	.word	0x00000bd0
        /*02c4*/ 	.word	0x000000ff
        /*02c8*/ 	.word	0x000000f0
        /*02cc*/ 	.short	0x0100
        /*02ce*/ 	.byte	0x07
	.zero		1


	//   ....[30]....
        /*02d0*/ 	.word	0x00000be0
        /*02d4*/ 	.word	0x000000ff
        /*02d8*/ 	.word	0x000000d8
        /*02dc*/ 	.short	0x0100
        /*02de*/ 	.byte	0x07
	.zero		1


	//   ....[31]....
        /*02e0*/ 	.word	0x00000bf0
        /*02e4*/ 	.word	0x000000ff
        /*02e8*/ 	.word	0x000000f8
        /*02ec*/ 	.short	0x0100
        /*02ee*/ 	.byte	0x07
	.zero		1


	//   ....[32]....
        /*02f0*/ 	.word	0x00000ce0
        /*02f4*/ 	.word	0x000000ff
        /*02f8*/ 	.word	0x00000100
        /*02fc*/ 	.short	0x0100
        /*02fe*/ 	.byte	0x05
	.zero		1


	//   ....[33]....
        /*0300*/ 	.word	0x00000cf0
        /*0304*/ 	.word	0x000000ff
        /*0308*/ 	.word	0x00000110
        /*030c*/ 	.short	0x0100
        /*030e*/ 	.byte	0x05
	.zero		1


	//   ....[34]....
        /*0310*/ 	.word	0x00000d00
        /*0314*/ 	.word	0x000000ff
        /*0318*/ 	.word	0x00000108
        /*031c*/ 	.short	0x0100
        /*031e*/ 	.byte	0x05
	.zero		1


	//   ....[35]....
        /*0320*/ 	.word	0x00000d10
        /*0324*/ 	.word	0x000000ff
        /*0328*/ 	.word	0x00000118
        /*032c*/ 	.short	0x0100
        /*032e*/ 	.byte	0x05
	.zero		1


	//   ....[36]....
        /*0330*/ 	.word	0x000015e0
        /*0334*/ 	.word	0x00000002
        /*0338*/ 	.word	0x00000110
        /*033c*/ 	.short	0x010a
        /*033e*/ 	.byte	0xff
	.zero		1


	//   ....[37]....
        /*0340*/ 	.word	0x00001610
        /*0344*/ 	.word	0x00000002
        /*0348*/ 	.word	0x00000100
        /*034c*/ 	.short	0x0101
        /*034e*/ 	.byte	0xff
	.zero		1


	//   ....[38]....
        /*0350*/ 	.word	0x000016e0
        /*0354*/ 	.word	0x000000ff
        /*0358*/ 	.word	0x00000030
        /*035c*/ 	.short	0x010a
        /*035e*/ 	.byte	0x08
	.zero		1


	//   ....[39]....
        /*0360*/ 	.word	0x00001780
        /*0364*/ 	.word	0x000000ff
        /*0368*/ 	.word	0x00000030
        /*036c*/ 	.short	0x010a
        /*036e*/ 	.byte	0x21
	.zero		1


	//   ....[40]....
        /*0370*/ 	.word	0x000018e0
        /*0374*/ 	.word	0x000000ff
        /*0378*/ 	.word	0x00000030
        /*037c*/ 	.short	0x010a
        /*037e*/ 	.byte	0x08
	.zero		1


	//   ....[41]....
        /*0380*/ 	.word	0x000019d0
        /*0384*/ 	.word	0x000000ff
        /*0388*/ 	.word	0x00000098
        /*038c*/ 	.short	0x0101
        /*038e*/ 	.byte	0x04
	.zero		1


	//   ....[42]....
        /*0390*/ 	.word	0x000019f0
        /*0394*/ 	.word	0x000000ff
        /*0398*/ 	.word	0x00000030
        /*039c*/ 	.short	0x010a
        /*039e*/ 	.byte	0x08
	.zero		1


	//   ....[43]....
        /*03a0*/ 	.word	0x00001a70
        /*03a4*/ 	.word	0x000000ff
        /*03a8*/ 	.word	0x00000030
        /*03ac*/ 	.short	0x010a
        /*03ae*/ 	.byte	0x11
	.zero		1


	//   ....[44]....
        /*03b0*/ 	.word	0x00001bd0
        /*03b4*/ 	.word	0x000000ff
        /*03b8*/ 	.word	0x00000030
        /*03bc*/ 	.short	0x010a
        /*03be*/ 	.byte	0x08
	.zero		1


	//   ....[45]....
        /*03c0*/ 	.word	0x00001cf0
        /*03c4*/ 	.word	0x00000002
        /*03c8*/ 	.word	0x000000a0
        /*03cc*/ 	.short	0x010a
        /*03ce*/ 	.byte	0xff
	.zero		1


	//   ....[46]....
        /*03d0*/ 	.word	0x00001db0
        /*03d4*/ 	.word	0x00000002
        /*03d8*/ 	.word	0x00000000
        /*03dc*/ 	.short	0x0101
        /*03de*/ 	.byte	0xff
	.zero		1


	//   ....[47]....
        /*03e0*/ 	.word	0x00002310
        /*03e4*/ 	.word	0x000000ff
        /*03e8*/ 	.word	0x00000000
        /*03ec*/ 	.short	0x010a
        /*03ee*/ 	.byte	0x05
	.zero		1


	//   ....[48]....
        /*03f0*/ 	.word	0x000023a0
        /*03f4*/ 	.word	0x000000ff
        /*03f8*/ 	.word	0x00000000
        /*03fc*/ 	.short	0x010a
        /*03fe*/ 	.byte	0x05
	.zero		1


	//   ....[49]....
        /*0400*/ 	.word	0x00002430
        /*0404*/ 	.word	0x000000ff
        /*0408*/ 	.word	0x00000000
        /*040c*/ 	.short	0x010a
        /*040e*/ 	.byte	0x05
	.zero		1


	//   ....[50]....
        /*0410*/ 	.word	0x000024c0
        /*0414*/ 	.word	0x000000ff
        /*0418*/ 	.word	0x00000000
        /*041c*/ 	.short	0x010a
        /*041e*/ 	.byte	0x05
	.zero		1


	//   ....[51]....
        /*0420*/ 	.word	0x00002550
        /*0424*/ 	.word	0x000000ff
        /*0428*/ 	.word	0x00000000
        /*042c*/ 	.short	0x010a
        /*042e*/ 	.byte	0x05
	.zero		1


	//   ....[52]....
        /*0430*/ 	.word	0x000025f0
        /*0434*/ 	.word	0x00000000
        /*0438*/ 	.word	0x00000000
        /*043c*/ 	.short	0x010a
        /*043e*/ 	.byte	0xff
	.zero		1


	//   ....[53]....
        /*0440*/ 	.word	0x00002710
        /*0444*/ 	.word	0x00000000
        /*0448*/ 	.word	0x00000100
        /*044c*/ 	.short	0x010a
        /*044e*/ 	.byte	0xff
	.zero		1


	//   ....[54]....
        /*0450*/ 	.word	0x00002780
        /*0454*/ 	.word	0x00000000
        /*0458*/ 	.word	0x00000000
        /*045c*/ 	.short	0x0101
        /*045e*/ 	.byte	0xff
	.zero		1


	//   ....[55]....
        /*0460*/ 	.word	0x000027a0
        /*0464*/ 	.word	0x000000ff
        /*0468*/ 	.word	0x000000b0
        /*046c*/ 	.short	0x010a
        /*046e*/ 	.byte	0x05
	.zero		1


	//   ....[56]....
        /*0470*/ 	.word	0x000028c0
        /*0474*/ 	.word	0x00000000
        /*0478*/ 	.word	0x000000a0
        /*047c*/ 	.short	0x010a
        /*047e*/ 	.byte	0xff
	.zero		1


	//   ....[57]....
        /*0480*/ 	.word	0x000029c0
        /*0484*/ 	.word	0x00000000
        /*0488*/ 	.word	0x00000000
        /*048c*/ 	.short	0x0101
        /*048e*/ 	.byte	0xff
	.zero		1


	//   ....[58]....
        /*0490*/ 	.word	0x00002a50
        /*0494*/ 	.word	0x000000ff
        /*0498*/ 	.word	0x000000b0
        /*049c*/ 	.short	0x0106
        /*049e*/ 	.byte	0x05
	.zero		1


	//   ....[59]....
        /*04a0*/ 	.word	0x00002a70
        /*04a4*/ 	.word	0x000000ff
        /*04a8*/ 	.word	0x000000b0
        /*04ac*/ 	.short	0x010a
        /*04ae*/ 	.byte	0x05
	.zero		1


	//   ....[60]....
        /*04b0*/ 	.word	0x00002b00
        /*04b4*/ 	.word	0x000000ff
        /*04b8*/ 	.word	0x000000b0
        /*04bc*/ 	.short	0x0106
        /*04be*/ 	.byte	0x04
	.zero		1


	//   ....[61]....
        /*04c0*/ 	.word	0x00002b40
        /*04c4*/ 	.word	0x00000000
        /*04c8*/ 	.word	0x000000b0
        /*04cc*/ 	.short	0x010a
        /*04ce*/ 	.byte	0xff
	.zero		1


	//   ....[62]....
        /*04d0*/ 	.word	0x00003080
        /*04d4*/ 	.word	0x00000000
        /*04d8*/ 	.word	0x000000a0
        /*04dc*/ 	.short	0x010a
        /*04de*/ 	.byte	0xff
	.zero		1


	//   ....[63]....
        /*04e0*/ 	.word	0x00003180
        /*04e4*/ 	.word	0x00000003
        /*04e8*/ 	.word	0x00000000
        /*04ec*/ 	.short	0x0101
        /*04ee*/ 	.byte	0xff
	.zero		1


	//   ....[64]....
        /*04f0*/ 	.word	0x00003190
        /*04f4*/ 	.word	0x000000ff
        /*04f8*/ 	.word	0x00000000
        /*04fc*/ 	.short	0x010a
        /*04fe*/ 	.byte	0x06
	.zero		1


	//   ....[65]....
        /*0500*/ 	.word	0x00003210
        /*0504*/ 	.word	0x000000ff
        /*0508*/ 	.word	0x000000e0
        /*050c*/ 	.short	0x010a
        /*050e*/ 	.byte	0x07
	.zero		1


	//   ....[66]....
        /*0510*/ 	.word	0x000032f0
        /*0514*/ 	.word	0x000000ff
        /*0518*/ 	.word	0x00000000
        /*051c*/ 	.short	0x010a
        /*051e*/ 	.byte	0x06
	.zero		1


	//   ....[67]....
        /*0520*/ 	.word	0x00003420
        /*0524*/ 	.word	0x000000ff
        /*0528*/ 	.word	0x00000000
        /*052c*/ 	.short	0x010a
        /*052e*/ 	.byte	0x1a
	.zero		1


	//   ....[68]....
        /*0530*/ 	.word	0x000036c0
        /*0534*/ 	.word	0x000000ff
        /*0538*/ 	.word	0x00000000
        /*053c*/ 	.short	0x010a
        /*053e*/ 	.byte	0x06
	.zero		1


	//   ....[69]....
        /*0540*/ 	.word	0x00003750
        /*0544*/ 	.word	0x000000ff
        /*0548*/ 	.word	0x00000000
        /*054c*/ 	.short	0x010a
        /*054e*/ 	.byte	0x06
	.zero		1


	//   ....[70]....
        /*0550*/ 	.word	0x000037e0
        /*0554*/ 	.word	0x000000ff
        /*0558*/ 	.word	0x00000000
        /*055c*/ 	.short	0x010a
        /*055e*/ 	.byte	0x06
	.zero		1


	//   ....[71]....
        /*0560*/ 	.word	0x00003870
        /*0564*/ 	.word	0x000000ff
        /*0568*/ 	.word	0x00000000
        /*056c*/ 	.short	0x010a
        /*056e*/ 	.byte	0x07
	.zero		1


	//   ....[72]....
        /*0570*/ 	.word	0x00003ca0
        /*0574*/ 	.word	0x00000000
        /*0578*/ 	.word	0x000000a0
        /*057c*/ 	.short	0x010a
        /*057e*/ 	.byte	0xff
	.zero		1


	//   ....[73]....
        /*0580*/ 	.word	0x00003d60
        /*0584*/ 	.word	0x00000000
        /*0588*/ 	.word	0x00000000
        /*058c*/ 	.short	0x0101
        /*058e*/ 	.byte	0xff
	.zero		1


	//   ....[74]....
        /*0590*/ 	.word	0x00004080
        /*0594*/ 	.word	0x000000ff
        /*0598*/ 	.word	0x00000098
        /*059c*/ 	.short	0x010a
        /*059e*/ 	.byte	0x07
	.zero		1


	//   ....[75]....
        /*05a0*/ 	.word	0x000042a0
        /*05a4*/ 	.word	0x000000ff
        /*05a8*/ 	.word	0x00000078
        /*05ac*/ 	.short	0x010a
        /*05ae*/ 	.byte	0x0f
	.zero		1


	//   ....[76]....
        /*05b0*/ 	.word	0x000044a0
        /*05b4*/ 	.word	0x000000ff
        /*05b8*/ 	.word	0x00000060
        /*05bc*/ 	.short	0x010b
        /*05be*/ 	.byte	0x0f
	.zero		1


	//   ....[77]....
        /*05c0*/ 	.word	0x000044f0
        /*05c4*/ 	.word	0x000000ff
        /*05c8*/ 	.word	0x00000000
        /*05cc*/ 	.short	0x0101
        /*05ce*/ 	.byte	0x10
	.zero		1


	//   ....[78]....
        /*05d0*/ 	.word	0x00004530
        /*05d4*/ 	.word	0x000000ff
        /*05d8*/ 	.word	0x00000078
        /*05dc*/ 	.short	0x010a
        /*05de*/ 	.byte	0x0d
	.zero		1


	//   ....[79]....
        /*05e0*/ 	.word	0x00004770
        /*05e4*/ 	.word	0x000000ff
        /*05e8*/ 	.word	0x00000060
        /*05ec*/ 	.short	0x010b
        /*05ee*/ 	.byte	0x0d
	.zero		1


	//   ....[80]....
        /*05f0*/ 	.word	0x000047e0
        /*05f4*/ 	.word	0x000000ff
        /*05f8*/ 	.word	0x00000000
        /*05fc*/ 	.short	0x0101
        /*05fe*/ 	.byte	0x0f
	.zero		1


	//   ....[81]....
        /*0600*/ 	.word	0x00004830
        /*0604*/ 	.word	0x000000ff
        /*0608*/ 	.word	0x00000000
        /*060c*/ 	.short	0x010a
        /*060e*/ 	.byte	0x04
	.zero		1


	//   ....[82]....
        /*0610*/ 	.word	0x000048c0
        /*0614*/ 	.word	0x000000ff
        /*0618*/ 	.word	0x00000000
        /*061c*/ 	.short	0x010a
        /*061e*/ 	.byte	0x04
	.zero		1


	//   ....[83]....
        /*0620*/ 	.word	0x00004960
        /*0624*/ 	.word	0x00000000
        /*0628*/ 	.word	0x00000000
        /*062c*/ 	.short	0x010a
        /*062e*/ 	.byte	0xff
	.zero		1


	//   ....[84]....
        /*0630*/ 	.word	0x00004ce0
        /*0634*/ 	.word	0x00000000
        /*0638*/ 	.word	0x000000a0
        /*063c*/ 	.short	0x010a
        /*063e*/ 	.byte	0xff
	.zero		1


	//   ....[85]....
        /*0640*/ 	.word	0x00004df0
        /*0644*/ 	.word	0x00000000
        /*0648*/ 	.word	0x00000000
        /*064c*/ 	.short	0x0101
        /*064e*/ 	.byte	0xff
	.zero		1


	//   ....[86]....
        /*0650*/ 	.word	0x00005840
        /*0654*/ 	.word	0x00000002
        /*0658*/ 	.word	0x00000060
        /*065c*/ 	.short	0x010a
        /*065e*/ 	.byte	0xff
	.zero		1


	//   ....[87]....
        /*0660*/ 	.word	0x00005880
        /*0664*/ 	.word	0x00000052
        /*0668*/ 	.word	0x000000c0
        /*066c*/ 	.short	0x010a
        /*066e*/ 	.byte	0xff
	.zero		1


	//   ....[88]....
        /*0670*/ 	.word	0x00005970
        /*0674*/ 	.word	0x00000002
        /*0678*/ 	.word	0x00000060
        /*067c*/ 	.short	0x010a
        /*067e*/ 	.byte	0xff
	.zero		1


	//   ....[89]....
        /*0680*/ 	.word	0x00005ba0
        /*0684*/ 	.word	0x00000052
        /*0688*/ 	.word	0x000000c0
        /*068c*/ 	.short	0x010a
        /*068e*/ 	.byte	0xff
	.zero		1


	//   ....[90]....
        /*0690*/ 	.word	0x00006230
        /*0694*/ 	.word	0x00000000
        /*0698*/ 	.word	0x00000000
        /*069c*/ 	.short	0x0101
        /*069e*/ 	.byte	0xff
	.zero		1


	//   ....[91]....
        /*06a0*/ 	.word	0x00006240
        /*06a4*/ 	.word	0x00000002
        /*06a8*/ 	.word	0x00000060
        /*06ac*/ 	.short	0x010a
        /*06ae*/ 	.byte	0xff
	.zero		1


	//   ....[92]....
        /*06b0*/ 	.word	0x00006310
        /*06b4*/ 	.word	0x00000002
        /*06b8*/ 	.word	0x00000060
        /*06bc*/ 	.short	0x010a
        /*06be*/ 	.byte	0xff
	.zero		1


	//   ....[93]....
        /*06c0*/ 	.word	0x000065b0
        /*06c4*/ 	.word	0x000000ff
        /*06c8*/ 	.word	0x00000000
        /*06cc*/ 	.short	0x0101
        /*06ce*/ 	.byte	0x05
	.zero		1


	//   ....[94]....
        /*06d0*/ 	.word	0x00006af0
        /*06d4*/ 	.word	0x00000000
        /*06d8*/ 	.word	0x00000000
        /*06dc*/ 	.short	0x0101
        /*06de*/ 	.byte	0xff
	.zero		1


	//   ....[95]....
        /*06e0*/ 	.word	0x00006d60
        /*06e4*/ 	.word	0x000000ff
        /*06e8*/ 	.word	0x00000000
        /*06ec*/ 	.short	0x0101
        /*06ee*/ 	.byte	0x04
	.zero		1


	//   ....[96]....
        /*06f0*/ 	.word	0x00006d80
        /*06f4*/ 	.word	0x00000002
        /*06f8*/ 	.word	0x00000110
        /*06fc*/ 	.short	0x010a
        /*06fe*/ 	.byte	0xff
	.zero		1


	//   ....[97]....
        /*0700*/ 	.word	0x00006de0
        /*0704*/ 	.word	0x00000002
        /*0708*/ 	.word	0x00000030
        /*070c*/ 	.short	0x010a
        /*070e*/ 	.byte	0xff
	.zero		1


	//   ....[98]....
        /*0710*/ 	.word	0x00006e40
        /*0714*/ 	.word	0x00000002
        /*0718*/ 	.word	0x00000030
        /*071c*/ 	.short	0x010a
        /*071e*/ 	.byte	0xff
	.zero		1


	//   ....[99]....
        /*0720*/ 	.word	0x00006e90
        /*0724*/ 	.word	0x00000002
        /*0728*/ 	.word	0x000000a0
        /*072c*/ 	.short	0x010a
        /*072e*/ 	.byte	0xff
	.zero		1


	//   ....[100]....
        /*0730*/ 	.word	0x00006ef0
        /*0734*/ 	.word	0x00000000
        /*0738*/ 	.word	0x00000000
        /*073c*/ 	.short	0x010a
        /*073e*/ 	.byte	0xff
	.zero		1


	//   ....[101]....
        /*0740*/ 	.word	0x00006f50
        /*0744*/ 	.word	0x00000000
        /*0748*/ 	.word	0x00000000
        /*074c*/ 	.short	0x010a
        /*074e*/ 	.byte	0xff
	.zero		1


	//   ....[102]....
        /*0750*/ 	.word	0x00006fb0
        /*0754*/ 	.word	0x00000000
        /*0758*/ 	.word	0x00000000
        /*075c*/ 	.short	0x010a
        /*075e*/ 	.byte	0xff
	.zero		1


	//   ....[103]....
        /*0760*/ 	.word	0x00007010
        /*0764*/ 	.word	0x00000000
        /*0768*/ 	.word	0x00000000
        /*076c*/ 	.short	0x010a
        /*076e*/ 	.byte	0xff
	.zero		1


	//   ....[104]....
        /*0770*/ 	.word	0x00007070
        /*0774*/ 	.word	0x00000000
        /*0778*/ 	.word	0x00000000
        /*077c*/ 	.short	0x010a
        /*077e*/ 	.byte	0xff
	.zero		1


	//   ....[105]....
        /*0780*/ 	.word	0x000070c0
        /*0784*/ 	.word	0x00000000
        /*0788*/ 	.word	0x00000100
        /*078c*/ 	.short	0x010a
        /*078e*/ 	.byte	0xff
	.zero		1


	//   ....[106]....
        /*0790*/ 	.word	0x00007120
        /*0794*/ 	.word	0x00000000
        /*0798*/ 	.word	0x000000b0
        /*079c*/ 	.short	0x010a
        /*079e*/ 	.byte	0xff
	.zero		1


	//   ....[107]....
        /*07a0*/ 	.word	0x00007170
        /*07a4*/ 	.word	0x00000000
        /*07a8*/ 	.word	0x000000a0
        /*07ac*/ 	.short	0x010a
        /*07ae*/ 	.byte	0xff
	.zero		1


	//   ....[108]....
        /*07b0*/ 	.word	0x000071d0
        /*07b4*/ 	.word	0x00000000
        /*07b8*/ 	.word	0x000000b0
        /*07bc*/ 	.short	0x010a
        /*07be*/ 	.byte	0xff
	.zero		1


	//   ....[109]....
        /*07c0*/ 	.word	0x00007220
        /*07c4*/ 	.word	0x00000000
        /*07c8*/ 	.word	0x000000a0
        /*07cc*/ 	.short	0x010a
        /*07ce*/ 	.byte	0xff
	.zero		1


	//   ....[110]....
        /*07d0*/ 	.word	0x00007280
        /*07d4*/ 	.word	0x00000002
        /*07d8*/ 	.word	0x000000e0
        /*07dc*/ 	.short	0x010a
        /*07de*/ 	.byte	0xff
	.zero		1


	//   ....[111]....
        /*07e0*/ 	.word	0x000072e0
        /*07e4*/ 	.word	0x00000000
        /*07e8*/ 	.word	0x00000000
        /*07ec*/ 	.short	0x010a
        /*07ee*/ 	.byte	0xff
	.zero		1


	//   ....[112]....
        /*07f0*/ 	.word	0x00007340
        /*07f4*/ 	.word	0x00000000
        /*07f8*/ 	.word	0x00000000
        /*07fc*/ 	.short	0x010a
        /*07fe*/ 	.byte	0xff
	.zero		1


	//   ....[113]....
        /*0800*/ 	.word	0x000073a0
        /*0804*/ 	.word	0x00000000
        /*0808*/ 	.word	0x00000000
        /*080c*/ 	.short	0x010a
        /*080e*/ 	.byte	0xff
	.zero		1


	//   ....[114]....
        /*0810*/ 	.word	0x00007400
        /*0814*/ 	.word	0x00000000
        /*0818*/ 	.word	0x00000000
        /*081c*/ 	.short	0x010a
        /*081e*/ 	.byte	0xff
	.zero		1


	//   ....[115]....
        /*0820*/ 	.word	0x00007460
        /*0824*/ 	.word	0x00000000
        /*0828*/ 	.word	0x00000000
        /*082c*/ 	.short	0x010a
        /*082e*/ 	.byte	0xff
	.zero		1


	//   ....[116]....
        /*0830*/ 	.word	0x000074b0
        /*0834*/ 	.word	0x00000000
        /*0838*/ 	.word	0x000000a0
        /*083c*/ 	.short	0x010a
        /*083e*/ 	.byte	0xff
	.zero		1


	//   ....[117]....
        /*0840*/ 	.word	0x00007510
        /*0844*/ 	.word	0x00000000
        /*0848*/ 	.word	0x00000098
        /*084c*/ 	.short	0x010a
        /*084e*/ 	.byte	0xff
	.zero		1


	//   ....[118]....
        /*0850*/ 	.word	0x00007570
        /*0854*/ 	.word	0x00000000
        /*0858*/ 	.word	0x00000078
        /*085c*/ 	.short	0x010a
        /*085e*/ 	.byte	0xff
	.zero		1


	//   ....[119]....
        /*0860*/ 	.word	0x000075d0
        /*0864*/ 	.word	0x00000000
        /*0868*/ 	.word	0x00000078
        /*086c*/ 	.short	0x010a
        /*086e*/ 	.byte	0xff
	.zero		1


	//   ....[120]....
        /*0870*/ 	.word	0x00007630
        /*0874*/ 	.word	0x00000000
        /*0878*/ 	.word	0x00000000
        /*087c*/ 	.short	0x010a
        /*087e*/ 	.byte	0xff
	.zero		1


	//   ....[121]....
        /*0880*/ 	.word	0x00007690
        /*0884*/ 	.word	0x00000000
        /*0888*/ 	.word	0x00000000
        /*088c*/ 	.short	0x010a
        /*088e*/ 	.byte	0xff
	.zero		1


	//   ....[122]....
        /*0890*/ 	.word	0x000076e0
        /*0894*/ 	.word	0x00000000
        /*0898*/ 	.word	0x000000a0
        /*089c*/ 	.short	0x010a
        /*089e*/ 	.byte	0xff
	.zero		1


	//   ....[123]....
        /*08a0*/ 	.word	0x00007730
        /*08a4*/ 	.word	0x00000002
        /*08a8*/ 	.word	0x00000060
        /*08ac*/ 	.short	0x010a
        /*08ae*/ 	.byte	0xff
	.zero		1


	//   ....[124]....
        /*08b0*/ 	.word	0x00007780
        /*08b4*/ 	.word	0x00000052
        /*08b8*/ 	.word	0x000000c0
        /*08bc*/ 	.short	0x010a
        /*08be*/ 	.byte	0xff
	.zero		1


	//   ....[125]....
        /*08c0*/ 	.word	0x000077d0
        /*08c4*/ 	.word	0x00000002
        /*08c8*/ 	.word	0x00000060
        /*08cc*/ 	.short	0x010a
        /*08ce*/ 	.byte	0xff
	.zero		1


	//----- nvinfo : EIATTR_NUM_MBARRIERS
	.align		4
.L_47:
        /*08d0*/ 	.byte	0x03, 0x38
        /*08d2*/ 	.short	0x0024


	//----- nvinfo : EIATTR_EXIT_INSTR_OFFSETS
	.align		4
        /*08d4*/ 	.byte	0x04, 0x1c
        /*08d6*/ 	.short	(.L_49 - .L_48)


	//   ....[0]....
.L_48:
        /*08d8*/ 	.word	0x00002620


	//   ....[1]....
        /*08dc*/ 	.word	0x00002b10


	//   ....[2]....
        /*08e0*/ 	.word	0x00002b70


	//   ....[3]....
        /*08e4*/ 	.word	0x00003ad0


	//   ....[4]....
        /*08e8*/ 	.word	0x00004990


	//   ....[5]....
        /*08ec*/ 	.word	0x000049d0


	//   ....[6]....
        /*08f0*/ 	.word	0x00006c50


	//   ....[7]....
        /*08f4*/ 	.word	0x00006cd0


	//   ....[8]....
        /*08f8*/ 	.word	0x00006d00


	//   ....[9]....
        /*08fc*/ 	.word	0x00006d70


	//----- nvinfo : EIATTR_MAX_THREADS
	.align		4
.L_49:
        /*0900*/ 	.byte	0x04, 0x05
        /*0902*/ 	.short	(.L_51 - .L_50)
.L_50:
        /*0904*/ 	.word	0x00000100
        /*0908*/ 	.word	0x00000001
        /*090c*/ 	.word	0x00000001


	//----- nvinfo : EIATTR_CRS_STACK_SIZE
	.align		4
.L_51:
        /*0910*/ 	.byte	0x04, 0x1e
        /*0912*/ 	.short	(.L_53 - .L_52)
.L_52:
        /*0914*/ 	.word	0x00000000


	//----- nvinfo : EIATTR_CBANK_PARAM_SIZE
	.align		4
.L_53:
        /*0918*/ 	.byte	0x03, 0x19
        /*091a*/ 	.short	0x0800


	//----- nvinfo : EIATTR_PARAM_CBANK
	.align		4
        /*091c*/ 	.byte	0x04, 0x0a
        /*091e*/ 	.short	(.L_55 - .L_54)
	.align		4
.L_54:
        /*0920*/ 	.word	index@(.nv.constant0._ZN7cutlass13device_kernelINS_4gemm6kernel13GemmUniversalIN4cute5tupleIJiiiiEEENS1_10collective13CollectiveMmaINS1_35MainloopSm100TmaUmmaWarpSpecializedILi6ELi2ELi4ENS5_IJNS4_1CILi1EEESB_SB_EEEEENS5_IJNSA_ILi64EEESE_NSA_ILi32EEEEEEfNS5_IJlSB_lEEEfSH_NS4_8TiledMMAINS4_8MMA_AtomIJNS4_17SM100_MMA_TF32_SSINS_10tfloat32_tESL_fLi64ELi64ELNS4_4UMMA5MajorE0ELSN_0ELNSM_7ScaleInE0ELSO_0EEEEEENS4_6LayoutISC_NS5_IJNSA_ILi0EEESS_SS_EEEEENS5_IJNS4_10UnderscoreESV_SV_EEEEENS4_13SM90_TMA_LOADENS4_14ComposedLayoutINS4_7SwizzleILi3ELi4ELi3EEENS4_18smem_ptr_flag_bitsILi32EEENSR_INS5_IJNSA_ILi8EEESF_EEENS5_IJSF_SB_EEEEEEEvNS4_8identityESY_S18_vS19_EENS_8epilogue10collective18CollectiveEpilogueINS1B_23Sm100TmaWarpSpecializedILi3ELi2ELi16ELb1ELb0EEEJSG_NS5_IJNSR_ISE_SB_EENSR_ISF_SB_EEEEEfSH_fSH_NS1B_6fusion15FusionCallbacksIS1F_NS1J_17LinearCombinationIffffLNS_15FloatRoundStyleE2EEESG_S1I_JEEENS4_5SM1004TMEM4LOAD26SM100_TMEM_LOAD_16dp128b8xESY_S18_NS4_17SM75_U32x4_LDSM_NENS4_14SM90_TMA_STOREES18_NS4_17SM90_U32x4_STSM_NENS4_39AutoVectorizingCopyWithAssumedAlignmentILi128EEEEEEvvEEEEvNT_6ParamsE)
        /*0924*/ 	.short	0x0380
        /*0926*/ 	.short	0x0800


	//----- nvinfo : EIATTR_SW_WAR
	.align		4
.L_55:
        /*0928*/ 	.byte	0x04, 0x36
        /*092a*/ 	.short	(.L_57 - .L_56)
.L_56:
        /*092c*/ 	.word	0x00000008
.L_57:


//--------------------- .nv.callgraph             --------------------------
	.section	.nv.callgraph,"",@"SHT_CUDA_CALLGRAPH"
	.align	4
	.sectionentsize	8
	.align		4
        /*0000*/ 	.word	0x00000000
	.align		4
        /*0004*/ 	.word	0xffffffff
	.align		4
        /*0008*/ 	.word	index@(_ZN7cutlass13device_kernelINS_4gemm6kernel13GemmUniversalIN4cute5tupleIJiiiiEEENS1_10collective13CollectiveMmaINS1_35MainloopSm100TmaUmmaWarpSpecializedILi6ELi2ELi4ENS5_IJNS4_1CILi1EEESB_SB_EEEEENS5_IJNSA_ILi64EEESE_NSA_ILi32EEEEEEfNS5_IJlSB_lEEEfSH_NS4_8TiledMMAINS4_8MMA_AtomIJNS4_17SM100_MMA_TF32_SSINS_10tfloat32_tESL_fLi64ELi64ELNS4_4UMMA5MajorE0ELSN_0ELNSM_7ScaleInE0ELSO_0EEEEEENS4_6LayoutISC_NS5_IJNSA_ILi0EEESS_SS_EEEEENS5_IJNS4_10UnderscoreESV_SV_EEEEENS4_13SM90_TMA_LOADENS4_14ComposedLayoutINS4_7SwizzleILi3ELi4ELi3EEENS4_18smem_ptr_flag_bitsILi32EEENSR_INS5_IJNSA_ILi8EEESF_EEENS5_IJSF_SB_EEEEEEEvNS4_8identityESY_S18_vS19_EENS_8epilogue10collective18CollectiveEpilogueINS1B_23Sm100TmaWarpSpecializedILi3ELi2ELi16ELb1ELb0EEEJSG_NS5_IJNSR_ISE_SB_EENSR_ISF_SB_EEEEEfSH_fSH_NS1B_6fusion15FusionCallbacksIS1F_NS1J_17LinearCombinationIffffLNS_15FloatRoundStyleE2EEESG_S1I_JEEENS4_5SM1004TMEM4LOAD26SM100_TMEM_LOAD_16dp128b8xESY_S18_NS4_17SM75_U32x4_LDSM_NENS4_14SM90_TMA_STOREES18_NS4_17SM90_U32x4_STSM_NENS4_39AutoVectorizingCopyWithAssumedAlignmentILi128EEEEEEvvEEEEvNT_6ParamsE)
	.align		4
        /*000c*/ 	.word	index@(__assertfail)
	.align		4
        /*0010*/ 	.word	0x00000000
	.align		4
        /*0014*/ 	.word	0xfffffffe
	.align		4
        /*0018*/ 	.word	0x00000000
	.align		4
        /*001c*/ 	.word	0xfffffffd
	.align		4
        /*0020*/ 	.word	0x00000000
	.align		4
        /*0024*/ 	.word	0xfffffffc


//--------------------- .nv.constant4             --------------------------
	.section	.nv.constant4,"a",@progbits
	.align	8
	.align		8
.nv.constant4:
        /*0000*/ 	.dword	__assertfail
	.align		8
        /*0008*/ 	.dword	__unnamed_1
	.align		8
        /*0010*/ 	.dword	__unnamed_2
	.align		8
        /*0018*/ 	.dword	_ZN40_INTERNAL_99c8260e_4_k_cu_bd2667fa_252664cuda3std3__45__cpo5beginE
	.align		8
        /*0020*/ 	.dword	_ZN40_INTERNAL_99c8260e_4_k_cu_bd2667fa_252664cuda3std3__45__cpo3endE
	.align		8
        /*0028*/ 	.dword	_ZN40_INTERNAL_99c8260e_4_k_cu_bd2667fa_252664cuda3std3__45__cpo6cbeginE
	.align		8
        /*0030*/ 	.dword	_ZN40_INTERNAL_99c8260e_4_k_cu_bd2667fa_252664cuda3std3__45__cpo4cendE
	.align		8
        /*0038*/ 	.dword	_ZN40_INTERNAL_99c8260e_4_k_cu_bd2667fa_252664cuda3std3__442_GLOBAL__N__99c8260e_4_k_cu_bd2667fa_252666ignoreE
	.align		8
        /*0040*/ 	.dword	_ZN40_INTERNAL_99c8260e_4_k_cu_bd2667fa_252664cuda3std3__419piecewise_constructE
	.align		8
        /*0048*/ 	.dword	_ZN40_INTERNAL_99c8260e_4_k_cu_bd2667fa_252664cuda3std3__48in_placeE
	.align		8
        /*0050*/ 	.dword	_ZN40_INTERNAL_99c8260e_4_k_cu_bd2667fa_252664cuda3std6ranges3__45__cpo4swapE
	.align		8
        /*0058*/ 	.dword	_ZN40_INTERNAL_99c8260e_4_k_cu_bd2667fa_252664cuda3std6ranges3__45__cpo9iter_moveE
	.align		8
        /*0060*/ 	.dword	_ZN40_INTERNAL_99c8260e_4_k_cu_bd2667fa_252664cute7productE
	.align		8
        /*0068*/ 	.dword	_ZN40_INTERNAL_99c8260e_4_k_cu_bd2667fa_252664cute1_E
	.align		8
        /*0070*/ 	.dword	$str$25
	.align		8
        /*0078*/ 	.dword	$str$26
	.align		8
        /*0080*/ 	.dword	$str$27
	.align		8
        /*0088*/ 	.dword	$str$28


//--------------------- .text._ZN7cutlass13device_kernelINS_4gemm6kernel13GemmUniversalIN4cute5tupleIJiiiiEEENS1_10collective13CollectiveMmaINS1_35MainloopSm100TmaUmmaWarpSpecializedILi6ELi2ELi4ENS5_IJNS4_1CILi1EEESB_SB_EEEEENS5_IJNSA_ILi64EEESE_NSA_ILi32EEEEEEfNS5_IJlSB_lEEEfSH_NS4_8TiledMMAINS4_8MMA_AtomIJNS4_17SM100_MMA_TF32_SSINS_10tfloat32_tESL_fLi64ELi64ELNS4_4UMMA5MajorE0ELSN_0ELNSM_7ScaleInE0ELSO_0EEEEEENS4_6LayoutISC_NS5_IJNSA_ILi0EEESS_SS_EEEEENS5_IJNS4_10UnderscoreESV_SV_EEEEENS4_13SM90_TMA_LOADENS4_14ComposedLayoutINS4_7SwizzleILi3ELi4ELi3EEENS4_18smem_ptr_flag_bitsILi32EEENSR_INS5_IJNSA_ILi8EEESF_EEENS5_IJSF_SB_EEEEEEEvNS4_8identityESY_S18_vS19_EENS_8epilogue10collective18CollectiveEpilogueINS1B_23Sm100TmaWarpSpecializedILi3ELi2ELi16ELb1ELb0EEEJSG_NS5_IJNSR_ISE_SB_EENSR_ISF_SB_EEEEEfSH_fSH_NS1B_6fusion15FusionCallbacksIS1F_NS1J_17LinearCombinationIffffLNS_15FloatRoundStyleE2EEESG_S1I_JEEENS4_5SM1004TMEM4LOAD26SM100_TMEM_LOAD_16dp128b8xESY_S18_NS4_17SM75_U32x4_LDSM_NENS4_14SM90_TMA_STOREES18_NS4_17SM90_U32x4_STSM_NENS4_39AutoVectorizingCopyWithAssumedAlignmentILi128EEEEEEvvEEEEvNT_6ParamsE --------------------------
	.section	.text._ZN7cutlass13device_kernelINS_4gemm6kernel13GemmUniversalIN4cute5tupleIJiiiiEEENS1_10collective13CollectiveMmaINS1_35MainloopSm100TmaUmmaWarpSpecializedILi6ELi2ELi4ENS5_IJNS4_1CILi1EEESB_SB_EEEEENS5_IJNSA_ILi64EEESE_NSA_ILi32EEEEEEfNS5_IJlSB_lEEEfSH_NS4_8TiledMMAINS4_8MMA_AtomIJNS4_17SM100_MMA_TF32_SSINS_10tfloat32_tESL_fLi64ELi64ELNS4_4UMMA5MajorE0ELSN_0ELNSM_7ScaleInE0ELSO_0EEEEEENS4_6LayoutISC_NS5_IJNSA_ILi0EEESS_SS_EEEEENS5_IJNS4_10UnderscoreESV_SV_EEEEENS4_13SM90_TMA_LOADENS4_14ComposedLayoutINS4_7SwizzleILi3ELi4ELi3EEENS4_18smem_ptr_flag_bitsILi32EEENSR_INS5_IJNSA_ILi8EEESF_EEENS5_IJSF_SB_EEEEEEEvNS4_8identityESY_S18_vS19_EENS_8epilogue10collective18CollectiveEpilogueINS1B_23Sm100TmaWarpSpecializedILi3ELi2ELi16ELb1ELb0EEEJSG_NS5_IJNSR_ISE_SB_EENSR_ISF_SB_EEEEEfSH_fSH_NS1B_6fusion15FusionCallbacksIS1F_NS1J_17LinearCombinationIffffLNS_15FloatRoundStyleE2EEESG_S1I_JEEENS4_5SM1004TMEM4LOAD26SM100_TMEM_LOAD_16dp128b8xESY_S18_NS4_17SM75_U32x4_LDSM_NENS4_14SM90_TMA_STOREES18_NS4_17SM90_U32x4_STSM_NENS4_39AutoVectorizingCopyWithAssumedAlignmentILi128EEEEEEvvEEEEvNT_6ParamsE,"ax",@progbits
	.align	128
.text._ZN7cutlass13device_kernelINS_4gemm6kernel13GemmUniversalIN4cute5tupleIJiiiiEEENS1_10collective13CollectiveMmaINS1_35MainloopSm100TmaUmmaWarpSpecializedILi6ELi2ELi4ENS5_IJNS4_1CILi1EEESB_SB_EEEEENS5_IJNSA_ILi64EEESE_NSA_ILi32EEEEEEfNS5_IJlSB_lEEEfSH_NS4_8TiledMMAINS4_8MMA_AtomIJNS4_17SM100_MMA_TF32_SSINS_10tfloat32_tESL_fLi64ELi64ELNS4_4UMMA5MajorE0ELSN_0ELNSM_7ScaleInE0ELSO_0EEEEEENS4_6LayoutISC_NS5_IJNSA_ILi0EEESS_SS_EEEEENS5_IJNS4_10UnderscoreESV_SV_EEEEENS4_13SM90_TMA_LOADENS4_14ComposedLayoutINS4_7SwizzleILi3ELi4ELi3EEENS4_18smem_ptr_flag_bitsILi32EEENSR_INS5_IJNSA_ILi8EEESF_EEENS5_IJSF_SB_EEEEEEEvNS4_8identityESY_S18_vS19_EENS_8epilogue10collective18CollectiveEpilogueINS1B_23Sm100TmaWarpSpecializedILi3ELi2ELi16ELb1ELb0EEEJSG_NS5_IJNSR_ISE_SB_EENSR_ISF_SB_EEEEEfSH_fSH_NS1B_6fusion15FusionCallbacksIS1F_NS1J_17LinearCombinationIffffLNS_15FloatRoundStyleE2EEESG_S1I_JEEENS4_5SM1004TMEM4LOAD26SM100_TMEM_LOAD_16dp128b8xESY_S18_NS4_17SM75_U32x4_LDSM_NENS4_14SM90_TMA_STOREES18_NS4_17SM90_U32x4_STSM_NENS4_39AutoVectorizingCopyWithAssumedAlignmentILi128EEEEEEvvEEEEvNT_6ParamsE:
        .type           _ZN7cutlass13device_kernelINS_4gemm6kernel13GemmUniversalIN4cute5tupleIJiiiiEEENS1_10collective13CollectiveMmaINS1_35MainloopSm100TmaUmmaWarpSpecializedILi6ELi2ELi4ENS5_IJNS4_1CILi1EEESB_SB_EEEEENS5_IJNSA_ILi64EEESE_NSA_ILi32EEEEEEfNS5_IJlSB_lEEEfSH_NS4_8TiledMMAINS4_8MMA_AtomIJNS4_17SM100_MMA_TF32_SSINS_10tfloat32_tESL_fLi64ELi64ELNS4_4UMMA5MajorE0ELSN_0ELNSM_7ScaleInE0ELSO_0EEEEEENS4_6LayoutISC_NS5_IJNSA_ILi0EEESS_SS_EEEEENS5_IJNS4_10UnderscoreESV_SV_EEEEENS4_13SM90_TMA_LOADENS4_14ComposedLayoutINS4_7SwizzleILi3ELi4ELi3EEENS4_18smem_ptr_flag_bitsILi32EEENSR_INS5_IJNSA_ILi8EEESF_EEENS5_IJSF_SB_EEEEEEEvNS4_8identityESY_S18_vS19_EENS_8epilogue10collective18CollectiveEpilogueINS1B_23Sm100TmaWarpSpecializedILi3ELi2ELi16ELb1ELb0EEEJSG_NS5_IJNSR_ISE_SB_EENSR_ISF_SB_EEEEEfSH_fSH_NS1B_6fusion15FusionCallbacksIS1F_NS1J_17LinearCombinationIffffLNS_15FloatRoundStyleE2EEESG_S1I_JEEENS4_5SM1004TMEM4LOAD26SM100_TMEM_LOAD_16dp128b8xESY_S18_NS4_17SM75_U32x4_LDSM_NENS4_14SM90_TMA_STOREES18_NS4_17SM90_U32x4_STSM_NENS4_39AutoVectorizingCopyWithAssumedAlignmentILi128EEEEEEvvEEEEvNT_6ParamsE,@function
        .size           _ZN7cutlass13device_kernelINS_4gemm6kernel13GemmUniversalIN4cute5tupleIJiiiiEEENS1_10collective13CollectiveMmaINS1_35MainloopSm100TmaUmmaWarpSpecializedILi6ELi2ELi4ENS5_IJNS4_1CILi1EEESB_SB_EEEEENS5_IJNSA_ILi64EEESE_NSA_ILi32EEEEEEfNS5_IJlSB_lEEEfSH_NS4_8TiledMMAINS4_8MMA_AtomIJNS4_17SM100_MMA_TF32_SSINS_10tfloat32_tESL_fLi64ELi64ELNS4_4UMMA5MajorE0ELSN_0ELNSM_7ScaleInE0ELSO_0EEEEEENS4_6LayoutISC_NS5_IJNSA_ILi0EEESS_SS_EEEEENS5_IJNS4_10UnderscoreESV_SV_EEEEENS4_13SM90_TMA_LOADENS4_14ComposedLayoutINS4_7SwizzleILi3ELi4ELi3EEENS4_18smem_ptr_flag_bitsILi32EEENSR_INS5_IJNSA_ILi8EEESF_EEENS5_IJSF_SB_EEEEEEEvNS4_8identityESY_S18_vS19_EENS_8epilogue10collective18CollectiveEpilogueINS1B_23Sm100TmaWarpSpecializedILi3ELi2ELi16ELb1ELb0EEEJSG_NS5_IJNSR_ISE_SB_EENSR_ISF_SB_EEEEEfSH_fSH_NS1B_6fusion15FusionCallbacksIS1F_NS1J_17LinearCombinationIffffLNS_15FloatRoundStyleE2EEESG_S1I_JEEENS4_5SM1004TMEM4LOAD26SM100_TMEM_LOAD_16dp128b8xESY_S18_NS4_17SM75_U32x4_LDSM_NENS4_14SM90_TMA_STOREES18_NS4_17SM90_U32x4_STSM_NENS4_39AutoVectorizingCopyWithAssumedAlignmentILi128EEEEEEvvEEEEvNT_6ParamsE,(.L_x_160 - _ZN7cutlass13device_kernelINS_4gemm6kernel13GemmUniversalIN4cute5tupleIJiiiiEEENS1_10collective13CollectiveMmaINS1_35MainloopSm100TmaUmmaWarpSpecializedILi6ELi2ELi4ENS5_IJNS4_1CILi1EEESB_SB_EEEEENS5_IJNSA_ILi64EEESE_NSA_ILi32EEEEEEfNS5_IJlSB_lEEEfSH_NS4_8TiledMMAINS4_8MMA_AtomIJNS4_17SM100_MMA_TF32_SSINS_10tfloat32_tESL_fLi64ELi64ELNS4_4UMMA5MajorE0ELSN_0ELNSM_7ScaleInE0ELSO_0EEEEEENS4_6LayoutISC_NS5_IJNSA_ILi0EEESS_SS_EEEEENS5_IJNS4_10UnderscoreESV_SV_EEEEENS4_13SM90_TMA_LOADENS4_14ComposedLayoutINS4_7SwizzleILi3ELi4ELi3EEENS4_18smem_ptr_flag_bitsILi32EEENSR_INS5_IJNSA_ILi8EEESF_EEENS5_IJSF_SB_EEEEEEEvNS4_8identityESY_S18_vS19_EENS_8epilogue10collective18CollectiveEpilogueINS1B_23Sm100TmaWarpSpecializedILi3ELi2ELi16ELb1ELb0EEEJSG_NS5_IJNSR_ISE_SB_EENSR_ISF_SB_EEEEEfSH_fSH_NS1B_6fusion15FusionCallbacksIS1F_NS1J_17LinearCombinationIffffLNS_15FloatRoundStyleE2EEESG_S1I_JEEENS4_5SM1004TMEM4LOAD26SM100_TMEM_LOAD_16dp128b8xESY_S18_NS4_17SM75_U32x4_LDSM_NENS4_14SM90_TMA_STOREES18_NS4_17SM90_U32x4_STSM_NENS4_39AutoVectorizingCopyWithAssumedAlignmentILi128EEEEEEvvEEEEvNT_6ParamsE)
        .other          _ZN7cutlass13device_kernelINS_4gemm6kernel13GemmUniversalIN4cute5tupleIJiiiiEEENS1_10collective13CollectiveMmaINS1_35MainloopSm100TmaUmmaWarpSpecializedILi6ELi2ELi4ENS5_IJNS4_1CILi1EEESB_SB_EEEEENS5_IJNSA_ILi64EEESE_NSA_ILi32EEEEEEfNS5_IJlSB_lEEEfSH_NS4_8TiledMMAINS4_8MMA_AtomIJNS4_17SM100_MMA_TF32_SSINS_10tfloat32_tESL_fLi64ELi64ELNS4_4UMMA5MajorE0ELSN_0ELNSM_7ScaleInE0ELSO_0EEEEEENS4_6LayoutISC_NS5_IJNSA_ILi0EEESS_SS_EEEEENS5_IJNS4_10UnderscoreESV_SV_EEEEENS4_13SM90_TMA_LOADENS4_14ComposedLayoutINS4_7SwizzleILi3ELi4ELi3EEENS4_18smem_ptr_flag_bitsILi32EEENSR_INS5_IJNSA_ILi8EEESF_EEENS5_IJSF_SB_EEEEEEEvNS4_8identityESY_S18_vS19_EENS_8epilogue10collective18CollectiveEpilogueINS1B_23Sm100TmaWarpSpecializedILi3ELi2ELi16ELb1ELb0EEEJSG_NS5_IJNSR_ISE_SB_EENSR_ISF_SB_EEEEEfSH_fSH_NS1B_6fusion15FusionCallbacksIS1F_NS1J_17LinearCombinationIffffLNS_15FloatRoundStyleE2EEESG_S1I_JEEENS4_5SM1004TMEM4LOAD26SM100_TMEM_LOAD_16dp128b8xESY_S18_NS4_17SM75_U32x4_LDSM_NENS4_14SM90_TMA_STOREES18_NS4_17SM90_U32x4_STSM_NENS4_39AutoVectorizingCopyWithAssumedAlignmentILi128EEEEEEvvEEEEvNT_6ParamsE,@"STO_CUDA_ENTRY STV_DEFAULT"
_ZN7cutlass13device_kernelINS_4gemm6kernel13GemmUniversalIN4cute5tupleIJiiiiEEENS1_10collective13CollectiveMmaINS1_35MainloopSm100TmaUmmaWarpSpecializedILi6ELi2ELi4ENS5_IJNS4_1CILi1EEESB_SB_EEEEENS5_IJNSA_ILi64EEESE_NSA_ILi32EEEEEEfNS5_IJlSB_lEEEfSH_NS4_8TiledMMAINS4_8MMA_AtomIJNS4_17SM100_MMA_TF32_SSINS_10tfloat32_tESL_fLi64ELi64ELNS4_4UMMA5MajorE0ELSN_0ELNSM_7ScaleInE0ELSO_0EEEEEENS4_6LayoutISC_NS5_IJNSA_ILi0EEESS_SS_EEEEENS5_IJNS4_10UnderscoreESV_SV_EEEEENS4_13SM90_TMA_LOADENS4_14ComposedLayoutINS4_7SwizzleILi3ELi4ELi3EEENS4_18smem_ptr_flag_bitsILi32EEENSR_INS5_IJNSA_ILi8EEESF_EEENS5_IJSF_SB_EEEEEEEvNS4_8identityESY_S18_vS19_EENS_8epilogue10collective18CollectiveEpilogueINS1B_23Sm100TmaWarpSpecializedILi3ELi2ELi16ELb1ELb0EEEJSG_NS5_IJNSR_ISE_SB_EENSR_ISF_SB_EEEEEfSH_fSH_NS1B_6fusion15FusionCallbacksIS1F_NS1J_17LinearCombinationIffffLNS_15FloatRoundStyleE2EEESG_S1I_JEEENS4_5SM1004TMEM4LOAD26SM100_TMEM_LOAD_16dp128b8xESY_S18_NS4_17SM75_U32x4_LDSM_NENS4_14SM90_TMA_STOREES18_NS4_17SM90_U32x4_STSM_NENS4_39AutoVectorizingCopyWithAssumedAlignmentILi128EEEEEEvvEEEEvNT_6ParamsE:
[----:B------:R-:W1:Y:S01]  /*0000*/  LDC R1, c[0x0][0x37c] ;  /* 0x0000df00ff017b82 */ /* 0x000e620000000800 */
[----:B------:R-:W2:Y:S01]  /*0010*/  S2R R75, SR_TID.X ;  /* 0x00000000004b7919 */ /* 0x000ea20000002100 */
[----:B------:R-:W3:Y:S01]  /*0020*/  LDCU.64 UR4, c[0x0][0x890] ;  /* 0x00011200ff0477ac */ /* 0x000ee20008000a00 */
[----:B------:R-:W-:Y:S02]  /*0030*/  PRMT R64, RZ, 0x7610, R64 ;  /* 0x00007610ff407816 */ /* 0x000fe40000000040 */
[----:B------:R-:W-:Y:S01]  /*0040*/  ELECT P5, URZ, PT ;  /* 0x0000000000ff782f */ /* 0x000fe200038a0000 */
[----:B------:R-:W4:Y:S01]  /*0050*/  LDCU.64 UR46, c[0x0][0x358] ;  /* 0x00006b00ff2e77ac */ /* 0x000f220008000a00 */
[----:B---3--:R-:W-:-:S04]  /*0060*/  UISETP.NE.U32.AND UP0, UPT, UR4, URZ, UPT ;  /* 0x000000ff0400728c */ /* 0x008fc8000bf05070 */
[----:B------:R-:W-:Y:S01]  /*0070*/  UISETP.NE.AND.EX UP0, UPT, UR5, URZ, UPT, UP0 ;  /* 0x000000ff0500728c */ /* 0x000fe2000bf05300 */
[----:B--2---:R-:W-:-:S05]  /*0080*/  SHF.R.U32.HI R69, RZ, 0x5, R75 ;  /* 0x00000005ff457819 */ /* 0x004fca000001164b */
[----:B------:R-:W2:Y:S02]  /*0090*/  SHFL.IDX PT, R0, R69, RZ, 0x1f ;  /* 0x00001fff45007589 */ /* 0x000ea400000e0000 */
[----:B--2---:R-:W-:Y:S01]  /*00a0*/  R2UR UR8, R0 ;  /* 0x00000000000872ca */ /* 0x004fe200000e0000 */
[----:B-1--4-:R-:W-:-:S14]  /*00b0*/  BRA.U UP0, `(.L_x_0) ;  /* 0x00000001002c7547 */ /* 0x012fdc000b800000 */
[----:B------:R-:W1:Y:S02]  /*00c0*/  LDCU.64 UR6, c[0x0][0x888] ;  /* 0x00011100ff0677ac */ /* 0x000e640008000a00 */
[----:B-1----:R-:W-:-:S04]  /*00d0*/  UISETP.NE.U32.AND UP0, UPT, UR6, URZ, UPT ;  /* 0x000000ff0600728c */ /* 0x002fc8000bf05070 */
[----:B------:R-:W-:-:S09]  /*00e0*/  UISETP.NE.AND.EX UP0, UPT, UR7, URZ, UPT, UP0 ;  /* 0x000000ff0700728c */ /* 0x000fd2000bf05300 */
[----:B------:R-:W-:Y:S05]  /*00f0*/  BRA.U !UP0, `(.L_x_1) ;  /* 0x0000000108107547 */ /* 0x000fea000b800000 */
[----:B------:R-:W1:Y:S02]  /*0100*/  LDC.64 R2, c[0x0][0x888] ;  /* 0x00022200ff027b82 */ /* 0x000e640000000a00 */
[----:B-1----:R1:W5:Y:S01]  /*0110*/  LDG.E R35, desc[UR46][R2.64] ;  /* 0x0000002e02237981 */ /* 0x002362000c1e1900 */
[----:B------:R-:W-:Y:S01]  /*0120*/  HFMA2 R64, -RZ, RZ, 0, 5.9604644775390625e-08 ;  /* 0x00000001ff407431 */ /* 0x000fe200000001ff */
[----:B------:R-:W-:Y:S05]  /*0130*/  BRA `(.L_x_0) ;  /* 0x00000000000c7947 */ /* 0x000fea0003800000 */
.L_x_1:
[----:B------:R-:W1:Y:S01]  /*0140*/  LDCU UR6, c[0x0][0x880] ;  /* 0x00011000ff0677ac */ /* 0x000e620008000800 */
[----:B------:R-:W-:Y:S01]  /*0150*/  HFMA2 R64, -RZ, RZ, 0, 5.9604644775390625e-08 ;  /* 0x00000001ff407431 */ /* 0x000fe200000001ff */
[----:B-1----:R-:W-:-:S07]  /*0160*/  MOV R35, UR6 ;  /* 0x0000000600237c02 */ /* 0x002fce0008000f00 */
.L_x_0:
[----:B------:R-:W2:Y:S02]  /*0170*/  LDCU.64 UR6, c[0x0][0x8b0] ;  /* 0x00011600ff0677ac */ /* 0x000ea40008000a00 */
[----:B--2---:R-:W-:-:S04]  /*0180*/  UISETP.NE.U32.AND UP0, UPT, UR6, URZ, UPT ;  /* 0x000000ff0600728c */ /* 0x004fc8000bf05070 */
[----:B------:R-:W-:-:S09]  /*0190*/  UISETP.NE.AND.EX UP0, UPT, UR7, URZ, UPT, UP0 ;  /* 0x000000ff0700728c */ /* 0x000fd2000bf05300 */
[----:B------:R-:W-:Y:S05]  /*01a0*/  BRA.U UP0, `(.L_x_2) ;  /* 0x0000000100247547 */ /* 0x000fea000b800000 */
[----:B------:R-:W2:Y:S02]  /*01b0*/  LDCU.64 UR6, c[0x0][0x8a8] ;  /* 0x00011500ff0677ac */ /* 0x000ea40008000a00 */
[----:B--2---:R-:W-:-:S04]  /*01c0*/  UISETP.NE.U32.AND UP0, UPT, UR6, URZ, UPT ;  /* 0x000000ff0600728c */ /* 0x004fc8000bf05070 */
[----:B------:R-:W-:-:S09]  /*01d0*/  UISETP.NE.AND.EX UP0, UPT, UR7, URZ, UPT, UP0 ;  /* 0x000000ff0700728c */ /* 0x000fd2000bf05300 */
[----:B------:R-:W-:Y:S05]  /*01e0*/  BRA.U !UP0, `(.L_x_3) ;  /* 0x00000001080c7547 */ /* 0x000fea000b800000 */
[----:B-1----:R-:W1:Y:S02]  /*01f0*/  LDC.64 R2, c[0x0][0x8a8] ;  /* 0x00022a00ff027b82 */ /* 0x002e640000000a00 */
[----:B-1----:R2:W5:Y:S01]  /*0200*/  LDG.E R33, desc[UR46][R2.64] ;  /* 0x0000002e02217981 */ /* 0x002562000c1e1900 */
[----:B------:R-:W-:Y:S05]  /*0210*/  BRA `(.L_x_2) ;  /* 0x0000000000087947 */ /* 0x000fea0003800000 */
.L_x_3:
[----:B------:R-:W2:Y:S02]  /*0220*/  LDCU UR6, c[0x0][0x8a0] ;  /* 0x00011400ff0677ac */ /* 0x000ea40008000800 */
[----:B--2---:R-:W-:Y:S02]  /*0230*/  MOV R33, UR6 ;  /* 0x0000000600217c02 */ /* 0x004fe40008000f00 */
.L_x_2:
[----:B------:R-:W-:Y:S01]  /*0240*/  IMAD.U32 R0, RZ, RZ, UR8 ;  /* 0x00000008ff007e24 */ /* 0x000fe2000f8e00ff */
[----:B------:R-:W-:Y:S04]  /*0250*/  BSSY.RECONVERGENT B0, `(.L_x_4) ;  /* 0x000000c000007945 */ /* 0x000fe80003800200 */
[C---:B------:R-:W-:Y:S02]  /*0260*/  ISETP.NE.OR P1, PT, R0.reuse, 0x1, !P5 ;  /* 0x000000010000780c */ /* 0x040fe40006f25670 */
[----:B------:R-:W-:-:S11]  /*0270*/  ISETP.NE.OR P0, PT, R0, 0x3, !P5 ;  /* 0x000000030000780c */ /* 0x000fd60006f05670 */
[----:B------:R-:W-:Y:S05]  /*0280*/  @P1 BRA `(.L_x_5) ;  /* 0x0000000000201947 */ /* 0x000fea0003800000 */
[----:B------:R-:W3:Y:S02]  /*0290*/  LDCU.64 UR6, c[0x0][0x348] ;  /* 0x00006900ff0677ac */ /* 0x000ee40008000a00 */
[----:B---3--:R-:W-:Y:S02]  /*02a0*/  UIADD3 UR10, UP1, UPT, UR6, 0x80, URZ ;  /* 0x00000080060a7890 */ /* 0x008fe4000ff3e0ff */
[----:B------:R-:W-:Y:S02]  /*02b0*/  UIADD3 UR6, UP0, UPT, UR6, 0x180, URZ ;  /* 0x0000018006067890 */ /* 0x000fe4000ff1e0ff */
[----:B------:R-:W-:Y:S02]  /*02c0*/  UIADD3.X UR11, UPT, UPT, URZ, UR7, URZ, UP1, !UPT ;  /* 0x00000007ff0b7290 */ /* 0x000fe40008ffe4ff */
[----:B------:R-:W-:-:S07]  /*02d0*/  UIADD3.X UR7, UPT, UPT, URZ, UR7, URZ, UP0, !UPT ;  /* 0x00000007ff077290 */ /* 0x000fce00087fe4ff */
[----:B------:R3:W-:Y:S02]  /*02e0*/  UTMACCTL.PF [UR10] ;  /* 0x000000000a0079b9 */ /* 0x0007e40008040000 */
[----:B------:R3:W-:Y:S02]  /*02f0*/  UTMACCTL.PF [UR6] ;  /* 0x00000000060079b9 */ /* 0x0007e40008040000 */
[----:B---3--:R-:W-:Y:S01]  /*0300*/  NOP ;  /* 0x0000000000007918 */ /* 0x008fe20000000000 */
.L_x_5:
[----:B------:R-:W-:Y:S05]  /*0310*/  BSYNC.RECONVERGENT B0 ;  /* 0x0000000000007941 */ /* 0x000fea0003800200 */
.L_x_4:
[----:B------:R-:W-:Y:S04]  /*0320*/  BSSY.RECONVERGENT B0, `(.L_x_6) ;  /* 0x000000a000007945 */ /* 0x000fe80003800200 */
        /* <DEDUP_REMOVED lines=9> */
.L_x_7:
[----:B------:R-:W-:Y:S05]  /*03c0*/  BSYNC.RECONVERGENT B0 ;  /* 0x0000000000007941 */ /* 0x000fea0003800200 */
.L_x_6:
[----:B------:R-:W3:Y:S01]  /*03d0*/  LDCU.64 UR6, c[0x0][0x888] ;  /* 0x00011100ff0677ac */ /* 0x000ee20008000a00 */
[----:B------:R-:W-:Y:S02]  /*03e0*/  UISETP.EQ.U32.AND UP1, UPT, UR4, URZ, UPT ;  /* 0x000000ff0400728c */ /* 0x000fe4000bf22070 */
[----:B------:R-:W-:Y:S02]  /*03f0*/  UPLOP3.LUT UP2, UPT, UPT, UPT, UPT, 0x80, 0x8 ;  /* 0x000000000008789c */ /* 0x000fe40003f4f070 */
[----:B---3--:R-:W-:-:S04]  /*0400*/  UISETP.NE.U32.AND UP0, UPT, UR6, URZ, UPT ;  /* 0x000000ff0600728c */ /* 0x008fc8000bf05070 */
[----:B------:R-:W-:-:S04]  /*0410*/  UISETP.NE.AND.EX UP0, UPT, UR7, URZ, UPT, UP0 ;  /* 0x000000ff0700728c */ /* 0x000fc8000bf05300 */
[----:B------:R-:W-:-:S04]  /*0420*/  UISETP.EQ.OR.EX UP3, UPT, UR5, URZ, !UP0, UP1 ;  /* 0x000000ff0500728c */ /* 0x000fc8000c762710 */
[----:B------:R-:W-:-:S05]  /*0430*/  UP2UR UR53, UPR, URZ, 0x8 ;  /* 0x00000008ff357883 */ /* 0x000fca0008000000 */
[----:B------:R-:W-:Y:S07]  /*0440*/  BRA.U !UP3, `(.L_x_8) ;  /* 0x000000010b207547 */ /* 0x000fee000b800000 */
[----:B------:R-:W-:Y:S01]  /*0450*/  UISETP.NE.U32.AND UP2, UPT, UR4, URZ, UPT ;  /* 0x000000ff0400728c */ /* 0x000fe2000bf45070 */
[----:B-----5:R-:W-:Y:S01]  /*0460*/  FSETP.NEU.AND P0, PT, R35, RZ, PT ;  /* 0x000000ff2300720b */ /* 0x020fe20003f0d000 */
[----:B------:R-:W-:Y:S02]  /*0470*/  USEL UR4, URZ, 0xffffffff, UP0 ;  /* 0xffffffffff047887 */ /* 0x000fe40008000000 */
[----:B------:R-:W-:-:S10]  /*0480*/  UISETP.NE.AND.EX UP2, UPT, UR5, URZ, UPT, UP2 ;  /* 0x000000ff0500728c */ /* 0x000fd4000bf45320 */
[----:B------:R-:W-:Y:S01]  /*0490*/  VOTEU.ANY UP1, P0 ;  /* 0x0000000000ff7886 */ /* 0x000fe20000020100 */
[----:B------:R-:W-:-:S04]  /*04a0*/  @!UP2 USEL UR4, URZ, 0xffffffff, UP1 ;  /* 0xffffffffff04a887 */ /* 0x000fc80008800000 */
[----:B------:R-:W-:-:S04]  /*04b0*/  ULOP3.LUT UR4, UR4, 0x1, URZ, 0xc0, !UPT ;  /* 0x0000000104047892 */ /* 0x000fc8000f8ec0ff */
[----:B------:R-:W-:-:S11]  /*04c0*/  UISETP.NE.U32.AND UP2, UPT, UR4, 0x1, UPT ;  /* 0x000000010400788c */ /* 0x000fd6000bf45070 */
.L_x_8:
[----:B-12---:R-:W1:Y:S01]  /*04d0*/  SHFL.IDX PT, R2, R69, RZ, 0x1f ;  /* 0x00001fff45027589 */ /* 0x006e6200000e0000 */
[----:B------:R-:W-:-:S04]  /*04e0*/  UISETP.NE.AND UP1, UPT, UR8, 0x2, UPT ;  /* 0x000000020800788c */ /* 0x000fc8000bf25270 */
[----:B------:R-:W-:Y:S01]  /*04f0*/  USEL UR6, URZ, 0x1, UP1 ;  /* 0x00000001ff067887 */ /* 0x000fe20008800000 */
[----:B-1----:R-:W-:-:S13]  /*0500*/  ISETP.NE.AND P0, PT, R2, RZ, PT ;  /* 0x000000ff0200720c */ /* 0x002fda0003f05270 */
[----:B------:R-:W-:Y:S05]  /*0510*/  @P0 BRA `(.L_x_9) ;  /* 0x0000000000580947 */ /* 0x000fea0003800000 */
[----:B------:R-:W1:Y:S01]  /*0520*/  S2UR UR5, SR_CgaCtaId ;  /* 0x00000000000579c3 */ /* 0x000e620000008800 */
[----:B------:R-:W-:Y:S01]  /*0530*/  UMOV UR7, 0x400 ;  /* 0x0000040000077882 */ /* 0x000fe20000000000 */
[----:B------:R-:W-:Y:S01]  /*0540*/  UMOV UR4, 0x1 ;  /* 0x0000000100047882 */ /* 0x000fe20000000000 */
[----:B------:R-:W-:Y:S01]  /*0550*/  ELECT P0, URZ, PT ;  /* 0x0000000000ff782f */ /* 0x000fe20003800000 */
[----:B------:R-:W-:-:S04]  /*0560*/  UIADD3 UR10, UPT, UPT, -UR4, 0x100000, URZ ;  /* 0x00100000040a7890 */ /* 0x000fc8000fffe1ff */
[----:B------:R-:W-:Y:S02]  /*0570*/  USHF.L.U32 UR11, UR10, 0xb, URZ ;  /* 0x0000000b0a0b7899 */ /* 0x000fe400080006ff */
[----:B------:R-:W-:Y:S02]  /*0580*/  USHF.L.U32 UR10, UR10, 0x1, URZ ;  /* 0x000000010a0a7899 */ /* 0x000fe400080006ff */
[----:B-1----:R-:W-:Y:S01]  /*0590*/  ULEA UR5, UR5, UR7, 0x18 ;  /* 0x0000000705057291 */ /* 0x002fe2000f8ec0ff */
[----:B------:R-:W1:Y:S11]  /*05a0*/  FENCE.VIEW.ASYNC.S ;  /* 0x00000000000073c6 */ /* 0x000e760000000000 */
[----:B-1----:R1:W2:Y:S01]  /*05b0*/  SYNCS.EXCH.64 URZ, [UR5], UR10 ;  /* 0x0000000a05ff75b2 */ /* 0x0022a20008000100 */
[----:B------:R1:W3:Y:S01]  /*05c0*/  SYNCS.EXCH.64 URZ, [UR5+0x30], UR10 ;  /* 0x0000300a05ff75b2 */ /* 0x0002e20008000100 */
[----:B------:R1:W4:Y:S01]  /*05d0*/  SYNCS.EXCH.64 URZ, [UR5+0x8], UR10 ;  /* 0x0000080a05ff75b2 */ /* 0x0003220008000100 */
[----:B------:R1:W1:Y:S01]  /*05e0*/  SYNCS.EXCH.64 URZ, [UR5+0x38], UR10 ;  /* 0x0000380a05ff75b2 */ /* 0x0002620008000100 */
        /* <DEDUP_REMOVED lines=8> */
[----:B------:R-:W-:Y:S01]  /*0670*/  NOP ;  /* 0x0000000000007918 */ /* 0x000fe20000000000 */
.L_x_9:
[----:B------:R-:W2:Y:S01]  /*0680*/  SHFL.IDX PT, R2, R69, RZ, 0x1f ;  /* 0x00001fff45027589 */ /* 0x000ea200000e0000 */
[----:B------:R-:W-:Y:S01]  /*0690*/  NOP ;  /* 0x0000000000007918 */ /* 0x000fe20000000000 */
[----:B--2---:R-:W-:-:S13]  /*06a0*/  ISETP.NE.AND P0, PT, R2, 0x1, PT ;  /* 0x000000010200780c */ /* 0x004fda0003f05270 */
[----:B------:R-:W-:Y:S05]  /*06b0*/  @P0 BRA `(.L_x_10) ;  /* 0x0000000000500947 */ /* 0x000fea0003800000 */
[----:B------:R-:W2:Y:S01]  /*06c0*/  S2UR UR7, SR_CgaCtaId ;  /* 0x00000000000779c3 */ /* 0x000ea20000008800 */
[----:B------:R-:W-:Y:S01]  /*06d0*/  UMOV UR9, 0x400 ;  /* 0x0000040000097882 */ /* 0x000fe20000000000 */
[----:B-1----:R-:W-:Y:S01]  /*06e0*/  UMOV UR5, 0x20 ;  /* 0x0000002000057882 */ /* 0x002fe20000000000 */
[----:B------:R-:W-:Y:S01]  /*06f0*/  UMOV UR4, 0x80 ;  /* 0x0000008000047882 */ /* 0x000fe20000000000 */
[----:B------:R-:W-:-:S04]  /*0700*/  UIADD3 UR10, UPT, UPT, -UR5, 0x100000, URZ ;  /* 0x00100000050a7890 */ /* 0x000fc8000fffe1ff */
[----:B------:R-:W-:Y:S02]  /*0710*/  USHF.L.U32 UR11, UR10, 0xb, URZ ;  /* 0x0000000b0a0b7899 */ /* 0x000fe400080006ff */
[----:B------:R-:W-:Y:S02]  /*0720*/  USHF.L.U32 UR10, UR10, 0x1, URZ ;  /* 0x000000010a0a7899 */ /* 0x000fe400080006ff */
[----:B------:R-:W-:-:S04]  /*0730*/  UIADD3 UR4, UPT, UPT, -UR4, 0x100000, URZ ;  /* 0x0010000004047890 */ /* 0x000fc8000fffe1ff */
[----:B------:R-:W-:Y:S02]  /*0740*/  USHF.L.U32 UR5, UR4, 0xb, URZ ;  /* 0x0000000b04057899 */ /* 0x000fe400080006ff */
[----:B------:R-:W-:Y:S01]  /*0750*/  USHF.L.U32 UR4, UR4, 0x1, URZ ;  /* 0x0000000104047899 */ /* 0x000fe200080006ff */
[----:B------:R-:W-:Y:S01]  /*0760*/  ELECT P0, URZ, PT ;  /* 0x0000000000ff782f */ /* 0x000fe20003800000 */
[----:B--2---:R-:W-:Y:S01]  /*0770*/  ULEA UR7, UR7, UR9, 0x18 ;  /* 0x0000000907077291 */ /* 0x004fe2000f8ec0ff */
[----:B------:R-:W1:Y:S11]  /*0780*/  FENCE.VIEW.ASYNC.S ;  /* 0x00000000000073c6 */ /* 0x000e760000000000 */
[----:B-1----:R2:W1:Y:S01]  /*0790*/  SYNCS.EXCH.64 URZ, [UR7+0x60], UR10 ;  /* 0x0000600a07ff75b2 */ /* 0x0024620008000100 */
[----:B------:R2:W1:Y:S01]  /*07a0*/  SYNCS.EXCH.64 URZ, [UR7+0x78], UR4 ;  /* 0x0000780407ff75b2 */ /* 0x0004620008000100 */
[----:B------:R2:W1:Y:S01]  /*07b0*/  SYNCS.EXCH.64 URZ, [UR7+0x68], UR10 ;  /* 0x0000680a07ff75b2 */ /* 0x0004620008000100 */
[----:B------:R2:W1:Y:S01]  /*07c0*/  SYNCS.EXCH.64 URZ, [UR7+0x80], UR4 ;  /* 0x0000800407ff75b2 */ /* 0x0004620008000100 */
[----:B------:R2:W1:Y:S01]  /*07d0*/  SYNCS.EXCH.64 URZ, [UR7+0x70], UR10 ;  /* 0x0000700a07ff75b2 */ /* 0x0004620008000100 */
[----:B------:R2:W1:Y:S02]  /*07e0*/  SYNCS.EXCH.64 URZ, [UR7+0x88], UR4 ;  /* 0x0000880407ff75b2 */ /* 0x0004640008000100 */
[----:B--2---:R-:W-:Y:S01]  /*07f0*/  NOP ;  /* 0x0000000000007918 */ /* 0x004fe20000000000 */
.L_x_10:
[----:B------:R-:W2:Y:S01]  /*0800*/  SHFL.IDX PT, R2, R69, RZ, 0x1f ;  /* 0x00001fff45027589 */ /* 0x000ea200000e0000 */
[----:B------:R-:W-:Y:S01]  /*0810*/  NOP ;  /* 0x0000000000007918 */ /* 0x000fe20000000000 */
[----:B--2---:R-:W-:-:S13]  /*0820*/  ISETP.NE.AND P0, PT, R2, 0x3, PT ;  /* 0x000000030200780c */ /* 0x004fda0003f05270 */
[----:B------:R-:W-:Y:S05]  /*0830*/  @P0 BRA `(.L_x_11) ;  /* 0x0000000000300947 */ /* 0x000fea0003800000 */
[----:B-1----:R-:W1:Y:S01]  /*0840*/  S2UR UR5, SR_CgaCtaId ;  /* 0x00000000000579c3 */ /* 0x002e620000008800 */
        /* <DEDUP_REMOVED lines=8> */
[----:B-1----:R2:W1:Y:S01]  /*08d0*/  SYNCS.EXCH.64 URZ, [UR5+0x90], UR10 ;  /* 0x0000900a05ff75b2 */ /* 0x0024620008000100 */
[----:B------:R2:W1:Y:S02]  /*08e0*/  SYNCS.EXCH.64 URZ, [UR5+0x98], UR10 ;  /* 0x0000980a05ff75b2 */ /* 0x0004640008000100 */
[----:B--2---:R-:W-:Y:S01]  /*08f0*/  NOP ;  /* 0x0000000000007918 */ /* 0x004fe20000000000 */
.L_x_11:
[----:B------:R-:W2:Y:S01]  /*0900*/  SHFL.IDX PT, R2, R69, RZ, 0x1f ;  /* 0x00001fff45027589 */ /* 0x000ea200000e0000 */
[----:B------:R-:W-:Y:S01]  /*0910*/  NOP ;  /* 0x0000000000007918 */ /* 0x000fe20000000000 */
[----:B--2---:R-:W-:-:S13]  /*0920*/  ISETP.NE.AND P0, PT, R2, 0x4, PT ;  /* 0x000000040200780c */ /* 0x004fda0003f05270 */
[----:B------:R-:W-:Y:S05]  /*0930*/  @P0 BRA `(.L_x_12) ;  /* 0x00000000004c0947 */ /* 0x000fea0003800000 */
[----:B-1----:R-:W1:Y:S01]  /*0940*/  S2UR UR5, SR_CgaCtaId ;  /* 0x00000000000579c3 */ /* 0x002e620000008800 */
[----:B------:R-:W-:Y:S01]  /*0950*/  UMOV UR9, 0x100 ;  /* 0x0000010000097882 */ /* 0x000fe20000000000 */
[----:B------:R-:W-:Y:S01]  /*0960*/  UMOV UR7, 0x400 ;  /* 0x0000040000077882 */ /* 0x000fe20000000000 */
[----:B------:R-:W-:Y:S01]  /*0970*/  USEL UR9, UR9, 0xe0, UP2 ;  /* 0x000000e009097887 */ /* 0x000fe20009000000 */
[----:B------:R-:W-:Y:S01]  /*0980*/  UMOV UR4, 0x1 ;  /* 0x0000000100047882 */ /* 0x000fe20000000000 */
[----:B------:R-:W-:Y:S01]  /*0990*/  ELECT P0, URZ, PT ;  /* 0x0000000000ff782f */ /* 0x000fe20003800000 */
[----:B------:R-:W-:-:S04]  /*09a0*/  UIADD3 UR10, UPT, UPT, -UR4, 0x100000, URZ ;  /* 0x00100000040a7890 */ /* 0x000fc8000fffe1ff */
[----:B------:R-:W-:Y:S02]  /*09b0*/  USHF.L.U32 UR11, UR10, 0xb, URZ ;  /* 0x0000000b0a0b7899 */ /* 0x000fe400080006ff */
[----:B------:R-:W-:Y:S02]  /*09c0*/  USHF.L.U32 UR10, UR10, 0x1, URZ ;  /* 0x000000010a0a7899 */ /* 0x000fe400080006ff */
[----:B------:R-:W-:-:S04]  /*09d0*/  UIADD3 UR12, UPT, UPT, -UR9, 0x100000, URZ ;  /* 0x00100000090c7890 */ /* 0x000fc8000fffe1ff */
[----:B------:R-:W-:Y:S02]  /*09e0*/  USHF.L.U32 UR13, UR12, 0xb, URZ ;  /* 0x0000000b0c0d7899 */ /* 0x000fe400080006ff */
[----:B------:R-:W-:Y:S02]  /*09f0*/  USHF.L.U32 UR12, UR12, 0x1, URZ ;  /* 0x000000010c0c7899 */ /* 0x000fe400080006ff */
[----:B-1----:R-:W-:Y:S01]  /*0a00*/  ULEA UR5, UR5, UR7, 0x18 ;  /* 0x0000000705057291 */ /* 0x002fe2000f8ec0ff */
[----:B------:R-:W1:Y:S11]  /*0a10*/  FENCE.VIEW.ASYNC.S ;  /* 0x00000000000073c6 */ /* 0x000e760000000000 */
[----:B-1----:R2:W1:Y:S01]  /*0a20*/  SYNCS.EXCH.64 URZ, [UR5+0xa0], UR10 ;  /* 0x0000a00a05ff75b2 */ /* 0x0024620008000100 */
[----:B------:R2:W1:Y:S01]  /*0a30*/  SYNCS.EXCH.64 URZ, [UR5+0xb0], UR12 ;  /* 0x0000b00c05ff75b2 */ /* 0x0004620008000100 */
[----:B------:R2:W1:Y:S01]  /*0a40*/  SYNCS.EXCH.64 URZ, [UR5+0xa8], UR10 ;  /* 0x0000a80a05ff75b2 */ /* 0x0004620008000100 */
[----:B------:R2:W1:Y:S02]  /*0a50*/  SYNCS.EXCH.64 URZ, [UR5+0xb8], UR12 ;  /* 0x0000b80c05ff75b2 */ /* 0x0004640008000100 */
[----:B--2---:R-:W-:Y:S01]  /*0a60*/  NOP ;  /* 0x0000000000007918 */ /* 0x004fe20000000000 */
.L_x_12:
        /* <DEDUP_REMOVED lines=22> */
[----:B------:R2:W1:Y:S01]  /*0bd0*/  SYNCS.EXCH.64 URZ, [UR7+0xf0], UR4 ;  /* 0x0000f00407ff75b2 */ /* 0x0004620008000100 */
[----:B------:R2:W1:Y:S01]  /*0be0*/  SYNCS.EXCH.64 URZ, [UR7+0xd8], UR10 ;  /* 0x0000d80a07ff75b2 */ /* 0x0004620008000100 */
[----:B------:R2:W1:Y:S02]  /*0bf0*/  SYNCS.EXCH.64 URZ, [UR7+0xf8], UR4 ;  /* 0x0000f80407ff75b2 */ /* 0x0004640008000100 */
[----:B--2---:R-:W-:Y:S01]  /*0c00*/  NOP ;  /* 0x0000000000007918 */ /* 0x004fe20000000000 */
.L_x_13:
        /* <DEDUP_REMOVED lines=18> */
.L_x_14:
[----:B-1----:R-:W1:Y:S01]  /*0d30*/  S2UR UR5, SR_CTAID.X ;  /* 0x00000000000579c3 */ /* 0x002e620000002500 */
[----:B------:R-:W-:-:S05]  /*0d40*/  CS2R.32 R63, SR_CgaSize ;  /* 0x00000000003f7805 */ /* 0x000fca0000008a00 */
[----:B------:R-:W-:-:S05]  /*0d50*/  IMAD R63, R63, -0xa0, RZ ;  /* 0xffffff603f3f7824 */ /* 0x000fca00078e02ff */
[----:B------:R-:W-:-:S14]  /*0d60*/  R2UR UR9, R63 ;  /* 0x000000003f0972ca */ /* 0x000fdc00000e0000 */
[----:B------:R-:W2:Y:S01]  /*0d70*/  LDCU UR9, c[0x0][UR9+0x2b0] ;  /* 0x00005600090977ac */ /* 0x000ea20008000800 */
[----:B------:R-:W-:Y:S01]  /*0d80*/  NOP ;  /* 0x0000000000007918 */ /* 0x000fe20000000000 */
[----:B------:R-:W-:-:S05]  /*0d90*/  CS2R.32 R63, SR_CgaSize ;  /* 0x00000000003f7805 */ /* 0x000fca0000008a00 */
[----:B------:R-:W-:-:S05]  /*0da0*/  IMAD R63, R63, -0xa0, RZ ;  /* 0xffffff603f3f7824 */ /* 0x000fca00078e02ff */
[----:B------:R-:W-:-:S14]  /*0db0*/  R2UR UR7, R63 ;  /* 0x000000003f0772ca */ /* 0x000fdc00000e0000 */
[----:B------:R-:W3:Y:S01]  /*0dc0*/  LDCU UR7, c[0x0][UR7+0x2b4] ;  /* 0x00005680070777ac */ /* 0x000ee20008000800 */
[----:B------:R-:W4:Y:S08]  /*0dd0*/  S2UR UR4, SR_CTAID.Y ;  /* 0x00000000000479c3 */ /* 0x000f300000002600 */
[----:B------:R-:W3:Y:S01]  /*0de0*/  LDC R10, c[0x0][0xb24] ;  /* 0x0002c900ff0a7b82 */ /* 0x000ee20000000800 */
[----:B-1----:R-:W-:-:S02]  /*0df0*/  I2FP.F32.U32 R63, UR5 ;  /* 0x00000005003f7c45 */ /* 0x002fc40008201000 */
[----:B------:R-:W-:-:S05]  /*0e00*/  CS2R.32 R3, SR_CgaSize ;  /* 0x0000000000037805 */ /* 0x000fca0000008a00 */
[----:B------:R-:W-:-:S06]  /*0e10*/  IMAD R3, R3, -0xa0, RZ ;  /* 0xffffff6003037824 */ /* 0x000fcc00078e02ff */
[----:B------:R-:W1:Y:S01]  /*0e20*/  LDC R3, c[0x0][R3+0x2a0] ;  /* 0x0000a80003037b82 */ /* 0x000e620000000800 */
[----:B------:R-:W-:Y:S01]  /*0e30*/  MOV R15, UR5 ;  /* 0x00000005000f7c02 */ /* 0x000fe20008000f00 */
[----:B--2---:R-:W-:Y:S01]  /*0e40*/  FMUL R63, R63, UR9 ;  /* 0x000000093f3f7c20 */ /* 0x004fe20008400000 */
[----:B----4-:R-:W-:Y:S02]  /*0e50*/  I2FP.F32.U32 R62, UR4 ;  /* 0x00000004003e7c45 */ /* 0x010fe40008201000 */
[----:B------:R-:W-:-:S05]  /*0e60*/  CS2R.32 R2, SR_CgaSize ;  /* 0x0000000000027805 */ /* 0x000fca0000008a00 */
[----:B------:R-:W-:-:S06]  /*0e70*/  IMAD R2, R2, -0xa0, RZ ;  /* 0xffffff6002027824 */ /* 0x000fcc00078e02ff */
[----:B------:R-:W2:Y:S01]  /*0e80*/  LDC R2, c[0x0][R2+0x2a4] ;  /* 0x0000a90002027b82 */ /* 0x000ea20000000800 */
[----:B------:R-:W-:Y:S01]  /*0e90*/  MOV R14, UR4 ;  /* 0x00000004000e7c02 */ /* 0x000fe20008000f00 */
[----:B------:R-:W4:Y:S01]  /*0ea0*/  F2I.U32.TRUNC.NTZ R63, R63 ;  /* 0x0000003f003f7305 */ /* 0x000f22000020f000 */
[----:B---3--:R-:W-:-:S05]  /*0eb0*/  FMUL R62, R62, UR7 ;  /* 0x000000073e3e7c20 */ /* 0x008fca0008400000 */
[----:B------:R-:W-:Y:S01]  /*0ec0*/  BAR.SYNC.DEFER_BLOCKING 0x0 ;  /* 0x0000000000007b1d */ /* 0x000fe20000010000 */
[----:B------:R-:W-:-:S05]  /*0ed0*/  ISETP.GE.AND P0, PT, R10, 0x1, PT ;  /* 0x000000010a00780c */ /* 0x000fca0003f06270 */
[----:B------:R-:W3:Y:S02]  /*0ee0*/  F2I.U32.TRUNC.NTZ R62, R62 ;  /* 0x0000003e003e7305 */ /* 0x000ee4000020f000 */
[----:B------:R-:W2:Y:S01]  /*0ef0*/  S2UR UR36, SR_CTAID.Z ;  /* 0x00000000002479c3 */ /* 0x000ea20000002700 */
[----:B----4-:R-:W-:-:S05]  /*0f00*/  IADD3 R63, PT, PT, -R63, RZ, RZ ;  /* 0x000000ff3f3f7210 */ /* 0x010fca0007ffe1ff */
[----:B-1----:R-:W-:Y:S01]  /*0f10*/  IMAD R63, R3, R63, UR5 ;  /* 0x00000005033f7e24 */ /* 0x002fe2000f8e023f */
[----:B---3--:R-:W-:-:S05]  /*0f20*/  IADD3 R62, PT, PT, -R62, RZ, RZ ;  /* 0x000000ff3e3e7210 */ /* 0x008fca0007ffe1ff */
[----:B--2---:R-:W-:Y:S01]  /*0f30*/  IMAD R62, R2, R62, UR4 ;  /* 0x00000004023e7e24 */ /* 0x004fe2000f8e023e */
[----:B------:R-:W-:Y:S06]  /*0f40*/  @!P0 BRA `(.L_x_15) ;  /* 0x0000000000b88947 */ /* 0x000fec0003800000 */
[----:B------:R-:W1:Y:S01]  /*0f50*/  LDC.64 R4, c[0x0][0xb18] ;  /* 0x0002c600ff047b82 */ /* 0x000e620000000a00 */
[----:B------:R-:W-:-:S07]  /*0f60*/  ISETP.NE.AND P0, PT, R10, 0x1, PT ;  /* 0x000000010a00780c */ /* 0x000fce0003f05270 */
[----:B------:R-:W2:Y:S08]  /*0f70*/  LDC R9, c[0x0][0xb0c] ;  /* 0x0002c300ff097b82 */ /* 0x000eb00000000800 */
[----:B------:R-:W3:Y:S08]  /*0f80*/  LDC R12, c[0x0][0x370] ;  /* 0x0000dc00ff0c7b82 */ /* 0x000ef00000000800 */
[----:B------:R-:W4:Y:S01]  /*0f90*/  LDC R11, c[0x0][0x374] ;  /* 0x0000dd00ff0b7b82 */ /* 0x000f220000000800 */
[----:B-1----:R-:W-:-:S07]  /*0fa0*/  ISETP.NE.AND P1, PT, R4, 0x1, PT ;  /* 0x000000010400780c */ /* 0x002fce0003f25270 */
[----:B------:R-:W3:Y:S01]  /*0fb0*/  LDC.64 R6, c[0x0][0xb10] ;  /* 0x0002c400ff067b82 */ /* 0x000ee20000000a00 */
[----:B--2---:R-:W-:-:S07]  /*0fc0*/  ISETP.NE.AND P2, PT, R9, 0x1, PT ;  /* 0x000000010900780c */ /* 0x004fce0003f45270 */
[----:B------:R-:W1:Y:S08]  /*0fd0*/  LDC R8, c[0x0][0xb20] ;  /* 0x0002c800ff087b82 */ /* 0x000e700000000800 */
[----:B------:R-:W2:Y:S01]  /*0fe0*/  LDC.64 R2, c[0x0][0xb28] ;  /* 0x0002ca00ff027b82 */ /* 0x000ea20000000a00 */
[----:B----4-:R-:W-:-:S04]  /*0ff0*/  IMAD.HI.U32 R13, R11, R5, RZ ;  /* 0x000000050b0d7227 */ /* 0x010fc800078e00ff */
[----:B------:R-:W-:-:S04]  /*1000*/  IMAD.HI.U32 R5, R14, R5, RZ ;  /* 0x000000050e057227 */ /* 0x000fc800078e00ff */
[----:B---3--:R-:W-:-:S05]  /*1010*/  IMAD.HI.U32 R16, R12, R6, RZ ;  /* 0x000000060c107227 */ /* 0x008fca00078e00ff */
[-C--:B------:R-:W-:Y:S01]  /*1020*/  @P2 SHF.R.U32.HI R12, RZ, R7.reuse, R16 ;  /* 0x00000007ff0c2219 */ /* 0x080fe20000011610 */
[----:B------:R-:W-:Y:S01]  /*1030*/  IMAD.HI.U32 R16, R15, R6, RZ ;  /* 0x000000060f107227 */ /* 0x000fe200078e00ff */
[-C--:B-1----:R-:W-:Y:S02]  /*1040*/  @P1 SHF.R.U32.HI R11, RZ, R8.reuse, R13 ;  /* 0x00000008ff0b1219 */ /* 0x082fe4000001160d */
[----:B------:R-:W-:Y:S02]  /*1050*/  SHF.R.U32.HI R5, RZ, R8, R5 ;  /* 0x00000008ff057219 */ /* 0x000fe40000011605 */
[----:B------:R-:W-:Y:S02]  /*1060*/  SHF.R.U32.HI R16, RZ, R7, R16 ;  /* 0x00000007ff107219 */ /* 0x000fe40000011610 */
[----:B------:R-:W-:Y:S01]  /*1070*/  SEL R5, R14, R5, !P1 ;  /* 0x000000050e057207 */ /* 0x000fe20004800000 */
[----:B--2---:R-:W-:Y:S01]  /*1080*/  IMAD.HI.U32 R13, R11, R2, RZ ;  /* 0x000000020b0d7227 */ /* 0x004fe200078e00ff */
[----:B------:R-:W-:-:S03]  /*1090*/  SEL R16, R15, R16, !P2 ;  /* 0x000000100f107207 */ /* 0x000fc60005000000 */
[----:B------:R-:W-:Y:S01]  /*10a0*/  IMAD.HI.U32 R6, R12, R2, RZ ;  /* 0x000000020c067227 */ /* 0x000fe200078e00ff */
[----:B------:R-:W-:-:S04]  /*10b0*/  @P0 SHF.R.U32.HI R11, RZ, R3, R13 ;  /* 0x00000003ff0b0219 */ /* 0x000fc8000001160d */
[----:B------:R-:W-:Y:S01]  /*10c0*/  @P0 SHF.R.U32.HI R12, RZ, R3, R6 ;  /* 0x00000003ff0c0219 */ /* 0x000fe20000011606 */
[----:B------:R-:W-:-:S04]  /*10d0*/  IMAD R11, R11, R10, RZ ;  /* 0x0000000a0b0b7224 */ /* 0x000fc800078e02ff */
[----:B------:R-:W-:Y:S01]  /*10e0*/  IMAD R6, R12, R10, RZ ;  /* 0x0000000a0c067224 */ /* 0x000fe200078e02ff */
[----:B------:R-:W-:-:S04]  /*10f0*/  ISETP.GE.AND P1, PT, R5, R11, PT ;  /* 0x0000000b0500720c */ /* 0x000fc80003f26270 */
[----:B------:R-:W-:Y:S01]  /*1100*/  ISETP.GE.OR P1, PT, R16, R6, P1 ;  /* 0x000000061000720c */ /* 0x000fe20000f26670 */
[----:B------:R-:W-:-:S05]  /*1110*/  IMAD.HI.U32 R6, R5, R2, RZ ;  /* 0x0000000205067227 */ /* 0x000fca00078e00ff */
[----:B------:R-:W-:-:S04]  /*1120*/  SHF.R.U32.HI R6, RZ, R3, R6 ;  /* 0x00000003ff067219 */ /* 0x000fc80000011606 */
[----:B------:R-:W-:-:S03]  /*1130*/  SEL R6, R5, R6, !P0 ;  /* 0x0000000605067207 */ /* 0x000fc60004000000 */
[----:B------:R-:W-:Y:S01]  /*1140*/  @!P1 IMAD.HI.U32 R7, R16, R2, RZ ;  /* 0x0000000210079227 */ /* 0x000fe200078e00ff */
[----:B------:R-:W-:-:S04]  /*1150*/  IADD3 R2, PT, PT, -R6, RZ, RZ ;  /* 0x000000ff06027210 */ /* 0x000fc80007ffe1ff */
[----:B------:R-:W-:Y:S01]  /*1160*/  @!P1 SHF.R.U32.HI R3, RZ, R3, R7 ;  /* 0x00000003ff039219 */ /* 0x000fe20000011607 */
[----:B------:R-:W-:Y:S01]  /*1170*/  IMAD R2, R10, R2, R5 ;  /* 0x000000020a027224 */ /* 0x000fe200078e0205 */
[----:B------:R-:W-:Y:S02]  /*1180*/  IADD3 R7, PT, PT, -R5, RZ, RZ ;  /* 0x000000ff05077210 */ /* 0x000fe40007ffe1ff */
[----:B------:R-:W-:-:S03]  /*1190*/  @!P1 SEL R3, R16, R3, !P0 ;  /* 0x0000000310039207 */ /* 0x000fc60004000000 */
[----:B------:R-:W-:Y:S02]  /*11a0*/  IMAD R7, R4, R7, R14 ;  /* 0x0000000704077224 */ /* 0x000fe400078e020e */
[--C-:B------:R-:W-:Y:S02]  /*11b0*/  @!P1 IMAD.IADD R6, R6, 0x1, -R3.reuse ;  /* 0x0000000106069824 */ /* 0x100fe400078e0a03 */
[----:B------:R-:W-:Y:S01]  /*11c0*/  @!P1 IMAD R3, R2, R12, R3 ;  /* 0x0000000c02039224 */ /* 0x000fe200078e0203 */
[----:B------:R-:W-:Y:S01]  /*11d0*/  IADD3 R2, PT, PT, -R16, RZ, RZ ;  /* 0x000000ff10027210 */ /* 0x000fe20007ffe1ff */
[----:B------:R-:W-:Y:S02]  /*11e0*/  @!P1 IMAD R5, R6, R10, R16 ;  /* 0x0000000a06059224 */ /* 0x000fe400078e0210 */
[----:B------:R-:W-:Y:S02]  /*11f0*/  @!P1 IMAD.MOV.U32 R16, RZ, RZ, R3 ;  /* 0x000000ffff109224 */ /* 0x000fe400078e0003 */
[----:B------:R-:W-:-:S02]  /*1200*/  IMAD R2, R9, R2, R15 ;  /* 0x0000000209027224 */ /* 0x000fc400078e020f */
[----:B------:R-:W-:Y:S02]  /*1210*/  IMAD R14, R5, R4, R7 ;  /* 0x00000004050e7224 */ /* 0x000fe400078e0207 */
[----:B------:R-:W-:Y:S02]  /*1220*/  IMAD R15, R16, R9, R2 ;  /* 0x00000009100f7224 */ /* 0x000fe400078e0202 */
.L_x_15:
[----:B------:R-:W1:Y:S01]  /*1230*/  LDCU UR4, c[0x0][0xb30] ;  /* 0x00016600ff0477ac */ /* 0x000e620008000800 */
[----:B------:R-:W2:Y:S08]  /*1240*/  S2UR UR37, SR_CgaCtaId ;  /* 0x00000000002579c3 */ /* 0x000eb00000008800 */
[----:B------:R-:W3:Y:S01]  /*1250*/  LDC R26, c[0x0][0xb24] ;  /* 0x0002c900ff1a7b82 */ /* 0x000ee20000000800 */
[----:B-1----:R-:W-:-:S09]  /*1260*/  UISETP.NE.AND UP1, UPT, UR4, 0x1, UPT ;  /* 0x000000010400788c */ /* 0x002fd2000bf25270 */
[----:B--2---:R-:W-:Y:S05]  /*1270*/  BRA.U UP1, `(.L_x_16) ;  /* 0x0000000101407547 */ /* 0x004fea000b800000 */
[----:B------:R-:W1:Y:S08]  /*1280*/  LDC.64 R4, c[0x0][0xb10] ;  /* 0x0002c400ff047b82 */ /* 0x000e700000000a00 */
[----:B------:R-:W2:Y:S08]  /*1290*/  LDC.64 R2, c[0x0][0xb18] ;  /* 0x0002c600ff027b82 */ /* 0x000eb00000000a00 */
[----:B------:R-:W4:Y:S08]  /*12a0*/  LDC R6, c[0x0][0xb20] ;  /* 0x0002c800ff067b82 */ /* 0x000f300000000800 */
[----:B------:R-:W3:Y:S01]  /*12b0*/  LDC R7, c[0x0][0xb0c] ;  /* 0x0002c300ff077b82 */ /* 0x000ee20000000800 */
[----:B-1----:R-:W-:-:S05]  /*12c0*/  IMAD.HI.U32 R4, R15, R4, RZ ;  /* 0x000000040f047227 */ /* 0x002fca00078e00ff */
[----:B------:R-:W-:Y:S01]  /*12d0*/  SHF.R.U32.HI R4, RZ, R5, R4 ;  /* 0x00000005ff047219 */ /* 0x000fe20000011604 */
[----:B--2---:R-:W-:Y:S01]  /*12e0*/  IMAD.HI.U32 R3, R14, R3, RZ ;  /* 0x000000030e037227 */ /* 0x004fe200078e00ff */
[----:B------:R-:W-:-:S04]  /*12f0*/  ISETP.NE.AND P0, PT, R2, 0x1, PT ;  /* 0x000000010200780c */ /* 0x000fc80003f05270 */
[----:B----4-:R-:W-:-:S04]  /*1300*/  SHF.R.U32.HI R3, RZ, R6, R3 ;  /* 0x00000006ff037219 */ /* 0x010fc80000011603 */
[----:B------:R-:W-:Y:S02]  /*1310*/  SEL R3, R14, R3, !P0 ;  /* 0x000000030e037207 */ /* 0x000fe40004000000 */
[----:B---3--:R-:W-:-:S04]  /*1320*/  ISETP.NE.AND P1, PT, R7, 0x1, PT ;  /* 0x000000010700780c */ /* 0x008fc80003f25270 */
[----:B------:R-:W-:-:S05]  /*1330*/  SEL R4, R15, R4, !P1 ;  /* 0x000000040f047207 */ /* 0x000fca0004800000 */
[----:B------:R-:W-:Y:S02]  /*1340*/  IMAD.IADD R5, R3, 0x1, -R4 ;  /* 0x0000000103057824 */ /* 0x000fe400078e0a04 */
[----:B------:R-:W-:Y:S02]  /*1350*/  IMAD.IADD R3, R4, 0x1, -R3 ;  /* 0x0000000104037824 */ /* 0x000fe400078e0a03 */
[----:B------:R-:W-:Y:S02]  /*1360*/  IMAD R15, R5, R7, R15 ;  /* 0x00000007050f7224 */ /* 0x000fe400078e020f */
[----:B------:R-:W-:-:S07]  /*1370*/  IMAD R14, R3, R2, R14 ;  /* 0x00000002030e7224 */ /* 0x000fce00078e020e */
.L_x_16:
[----:B------:R-:W-:Y:S01]  /*1380*/  BAR.SYNC.DEFER_BLOCKING 0x0 ;  /* 0x0000000000007b1d */ /* 0x000fe20000010000 */
[----:B------:R-:W-:Y:S01]  /*1390*/  UISETP.NE.AND UP1, UPT, UR8, 0x2, UPT ;  /* 0x000000020800788c */ /* 0x000fe2000bf25270 */
[----:B------:R-:W-:Y:S02]  /*13a0*/  ISETP.NE.OR P5, PT, R0, 0x2, !P5 ;  /* 0x000000020000780c */ /* 0x000fe40006fa5670 */
[----:B------:R-:W-:-:S06]  /*13b0*/  LOP3.LUT R2, R75, 0x1f, RZ, 0xc0, !PT ;  /* 0x0000001f4b027812 */ /* 0x000fcc00078ec0ff */
[----:B------:R-:W-:Y:S05]  /*13c0*/  BRA.U UP1, `(.L_x_17) ;  /* 0x00000011019c7547 */ /* 0x000fea000b800000 */
[----:B------:R-:W1:Y:S01]  /*13d0*/  LDCU UR13, c[0x0][0x38c] ;  /* 0x00007180ff0d77ac */ /* 0x000e620008000800 */
[----:B------:R-:W2:Y:S01]  /*13e0*/  LDC R8, c[0x0][0x370] ;  /* 0x0000dc00ff087b82 */ /* 0x000ea20000000800 */
[----:B------:R-:W-:Y:S01]  /*13f0*/  PLOP3.LUT P1, PT, PT, PT, UP2, 0x80, 0x8 ;  /* 0x000000000008781c */ /* 0x000fe20003f2f028 */
[----:B------:R-:W-:Y:S01]  /*1400*/  IMAD.MOV.U32 R17, RZ, RZ, 0x1 ;  /* 0x00000001ff117424 */ /* 0x000fe200078e00ff */
[----:B------:R-:W-:Y:S01]  /*1410*/  ISETP.EQ.OR P4, PT, R2, RZ, P5 ;  /* 0x000000ff0200720c */ /* 0x000fe20002f82670 */
[----:B------:R-:W-:Y:S01]  /*1420*/  IMAD.MOV.U32 R16, RZ, RZ, RZ ;  /* 0x000000ffff107224 */ /* 0x000fe200078e00ff */
[----:B------:R-:W-:Y:S02]  /*1430*/  PLOP3.LUT P1, PT, P1, PT, PT, 0x8, 0x80 ;  /* 0x000000000080781c */ /* 0x000fe40000f2e170 */
[----:B------:R-:W-:Y:S01]  /*1440*/  CS2R R12, SRZ ;  /* 0x00000000000c7805 */ /* 0x000fe2000001ff00 */
[----:B------:R-:W-:Y:S01]  /*1450*/  IMAD.MOV.U32 R11, RZ, RZ, 0x1 ;  /* 0x00000001ff0b7424 */ /* 0x000fe200078e00ff */
[----:B------:R-:W4:Y:S01]  /*1460*/  LDC R0, c[0x0][0x374] ;  /* 0x0000dd00ff007b82 */ /* 0x000f220000000800 */
[----:B------:R-:W2:Y:S01]  /*1470*/  LDCU.64 UR22, c[0x0][0x348] ;  /* 0x00006900ff1677ac */ /* 0x000ea20008000a00 */
[----:B------:R-:W-:Y:S01]  /*1480*/  UMOV UR6, URZ ;  /* 0x000000ff00067c82 */ /* 0x000fe20008000000 */
[----:B-1----:R-:W-:-:S04]  /*1490*/  UIADD3 UR5, UPT, UPT, UR13, 0x1f, URZ ;  /* 0x0000001f0d057890 */ /* 0x002fc8000fffe0ff */
[----:B------:R-:W-:-:S04]  /*14a0*/  USHF.R.S32.HI UR4, URZ, 0x1f, UR5 ;  /* 0x0000001fff047899 */ /* 0x000fc80008011405 */
[----:B------:R-:W-:-:S04]  /*14b0*/  ULEA.HI UR4, UR4, UR5, URZ, 0x5 ;  /* 0x0000000504047291 */ /* 0x000fc8000f8f28ff */
[----:B------:R-:W-:Y:S02]  /*14c0*/  USHF.R.S32.HI UR15, URZ, 0x5, UR4 ;  /* 0x00000005ff0f7899 */ /* 0x000fe40008011404 */
[----:B------:R-:W-:Y:S02]  /*14d0*/  UIADD3 UR4, UPT, UPT, UR13, -0x1, URZ ;  /* 0xffffffff0d047890 */ /* 0x000fe4000fffe0ff */
[----:B------:R-:W-:Y:S02]  /*14e0*/  UISETP.LT.U32.AND UP0, UPT, UR15, 0x6, UPT ;  /* 0x000000060f00788c */ /* 0x000fe4000bf01070 */
[----:B------:R-:W-:Y:S02]  /*14f0*/  UISETP.GE.U32.AND UP1, UPT, UR4, -0x3f, UPT ;  /* 0xffffffc10400788c */ /* 0x000fe4000bf26070 */
[----:B------:R-:W-:Y:S02]  /*1500*/  USEL UR14, UR15, 0x6, UP0 ;  /* 0x000000060f0e7887 */ /* 0x000fe40008000000 */
[----:B------:R-:W-:-:S02]  /*1510*/  UIADD3 UR13, UPT, UPT, UR13, 0x3e, URZ ;  /* 0x0000003e0d0d7890 */ /* 0x000fc4000fffe0ff */
[----:B------:R-:W-:Y:S02]  /*1520*/  UIADD3 UR5, UPT, UPT, UR14, -0x1, URZ ;  /* 0xffffffff0e057890 */ /* 0x000fe4000fffe0ff */
[----:B------:R-:W-:-:S03]  /*1530*/  UIADD3 UR7, UPT, UPT, UR15, -UR14, URZ ;  /* 0x8000000e0f077290 */ /* 0x000fc6000fffe0ff */
[----:B------:R-:W-:-:S04]  /*1540*/  @UP1 UIADD3 UR5, UPT, UPT, UR14, URZ, URZ ;  /* 0x000000ff0e051290 */ /* 0x000fc8000fffe0ff */
[----:B--2---:R-:W-:-:S12]  /*1550*/  UIADD3 UR5, UPT, UPT, UR5, 0x1, URZ ;  /* 0x0000000105057890 */ /* 0x004fd8000fffe0ff */
.L_x_35:
[----:B------:R-:W-:Y:S01]  /*1560*/  UISETP.NE.AND UP0, UPT, UR37, URZ, UPT ;  /* 0x000000ff2500728c */ /* 0x000fe2000bf05270 */
[----:B------:R-:W1:Y:S08]  /*1570*/  S2UR UR37, SR_CgaCtaId ;  /* 0x00000000002579c3 */ /* 0x000e700000008800 */
[----:B------:R-:W-:Y:S05]  /*1580*/  BRA.U UP0, `(.L_x_18) ;  /* 0x0000000100347547 */ /* 0x000fea000b800000 */
[----:B------:R-:W2:Y:S01]  /*1590*/  S2R R2, SR_CgaCtaId ;  /* 0x0000000000027919 */ /* 0x000ea20000008800 */
[----:B------:R-:W-:-:S04]  /*15a0*/  MOV R3, 0x400 ;  /* 0x0000040000037802 */ /* 0x000fc80000000f00 */
[----:B--2---:R-:W-:Y:S02]  /*15b0*/  LEA R2, R2, R3, 0x18 ;  /* 0x0000000302027211 */ /* 0x004fe400078ec0ff */
[----:B------:R-:W-:-:S03]  /*15c0*/  SHF.L.U32 R3, R11, 0x1f, RZ ;  /* 0x0000001f0b037819 */ /* 0x000fc600000006ff */
[----:B------:R-:W-:-:S04]  /*15d0*/  IMAD R2, R12, 0x8, R2 ;  /* 0x000000080c027824 */ /* 0x000fc800078e0202 */
[----:B------:R-:W2:Y:S02]  /*15e0*/  SYNCS.PHASECHK.TRANS64.TRYWAIT P0, [R2+URZ+0x110], R3 ;  /* 0x00011003020075a7 */ /* 0x000ea400080011ff */
[----:B--2---:R-:W-:Y:S05]  /*15f0*/  @!P0 BRA `(.L_x_19) ;  /* 0x0000005400e08947 */ /* 0x004fea0003800000 */
.L_x_117:
[----:B------:R-:W-:Y:S01]  /*1600*/  VIADD R12, R12, 0x1 ;  /* 0x000000010c0c7836 */ /* 0x000fe20000000000 */
[----:B------:R2:W-:Y:S04]  /*1610*/  SYNCS.ARRIVE.TRANS64.A1T0 RZ, [R2+URZ+0x100], RZ ;  /* 0x000100ff02ff79a7 */ /* 0x0005e800081000ff */
[----:B------:R-:W-:-:S04]  /*1620*/  ISETP.NE.AND P0, PT, R12, 0x2, PT ;  /* 0x000000020c00780c */ /* 0x000fc80003f05270 */
[----:B------:R-:W-:Y:S02]  /*1630*/  SEL R12, R12, RZ, P0 ;  /* 0x000000ff0c0c7207 */ /* 0x000fe40000000000 */
[----:B--2---:R-:W-:-:S04]  /*1640*/  SEL R2, RZ, 0x1, P0 ;  /* 0x00000001ff027807 */ /* 0x004fc80000000000 */
[----:B------:R-:W-:-:S07]  /*1650*/  LOP3.LUT R11, R11, R2, RZ, 0x3c, !PT ;  /* 0x000000020b0b7212 */ /* 0x000fce00078e3cff */
.L_x_18:
[----:B------:R-:W-:Y:S01]  /*1660*/  UMOV UR4, 0x400 ;  /* 0x0000040000047882 */ /* 0x000fe20000000000 */
[----:B------:R-:W-:Y:S01]  /*1670*/  SHF.L.U32 R2, R17, 0x1f, RZ ;  /* 0x0000001f11027819 */ /* 0x000fe200000006ff */
[----:B-1----:R-:W-:Y:S01]  /*1680*/  ULEA UR4, UR37, UR4, 0x18 ;  /* 0x0000000425047291 */ /* 0x002fe2000f8ec0ff */
[----:B------:R-:W-:Y:S01]  /*1690*/  R2UR UR35, R15 ;  /* 0x000000000f2372ca */ /* 0x000fe200000e0000 */
[----:B------:R-:W-:Y:S01]  /*16a0*/  UISETP.GE.U32.AND UP0, UPT, UR13, 0x3f, UPT ;  /* 0x0000003f0d00788c */ /* 0x000fe2000bf06070 */
[----:B------:R-:W-:Y:S01]  /*16b0*/  R2UR UR11, R14 ;  /* 0x000000000e0b72ca */ /* 0x000fe200000e0000 */
[----:B------:R-:W-:Y:S01]  /*16c0*/  ULEA UR8, UR6, UR4, 0x3 ;  /* 0x0000000406087291 */ /* 0x000fe2000f8e18ff */
[----:B------:R-:W-:-:S08]  /*16d0*/  UMOV UR24, URZ ;  /* 0x000000ff00187c82 */ /* 0x000fd00008000000 */
[----:B------:R1:W2:Y:S01]  /*16e0*/  SYNCS.PHASECHK.TRANS64.TRYWAIT P0, [UR8+0x30], R2 ;  /* 0x00003002ff0075a7 */ /* 0x0002a20008001108 */
[----:B------:R-:W-:Y:S02]  /*16f0*/  USHF.L.U32 UR35, UR35, 0x6, URZ ;  /* 0x0000000623237899 */ /* 0x000fe400080006ff */
[----:B------:R-:W-:Y:S01]  /*1700*/  USHF.L.U32 UR11, UR11, 0x6, URZ ;  /* 0x000000060b0b7899 */ /* 0x000fe200080006ff */
[----:B------:R-:W-:Y:S11]  /*1710*/  BRA.U !UP0, `(.L_x_20) ;  /* 0x0000000108a47547 */ /* 0x000ff6000b800000 */
[----:B------:R-:W-:Y:S01]  /*1720*/  UMOV UR16, URZ ;  /* 0x000000ff00107c82 */ /* 0x000fe20008000000 */
[----:B------:R-:W-:-:S05]  /*1730*/  UMOV UR17, UR6 ;  /* 0x0000000600117c82 */ /* 0x000fca0008000000 */
.L_x_25:
[----:B-1----:R-:W-:Y:S01]  /*1740*/  ULEA UR33, UR17, UR4, 0x3 ;  /* 0x0000000411217291 */ /* 0x002fe2000f8e18ff */
[----:B--2---:R-:W-:Y:S01]  /*1750*/  @!P5 MOV R3, 0x4000 ;  /* 0x000040000003d802 */ /* 0x004fe20000000f00 */
[----:B--2---:R-:W-:Y:S10]  /*1760*/  @P0 BRA `(.L_x_21) ;  /* 0x00000000000c0947 */ /* 0x004ff40003800000 */
[----:B------:R-:W-:-:S04]  /*1770*/  SHF.L.U32 R4, R17, 0x1f, RZ ;  /* 0x0000001f11047819 */ /* 0x000fc800000006ff */
[----:B------:R-:W2:Y:S02]  /*1780*/  SYNCS.PHASECHK.TRANS64.TRYWAIT P0, [UR33+0x30], R4 ;  /* 0x00003004ff0075a7 */ /* 0x000ea40008001121 */
[----:B--2---:R-:W-:Y:S05]  /*1790*/  @!P0 BRA `(.L_x_22) ;  /* 0x00000054008c8947 */ /* 0x004fea0003800000 */
.L_x_21:
[----:B------:R2:W-:Y:S01]  /*17a0*/  @!P5 SYNCS.ARRIVE.TRANS64 RZ, [UR33], R3 ;  /* 0x00000003ffffd9a7 */ /* 0x0005e20008000021 */
[----:B------:R-:W-:Y:S04]  /*17b0*/  BSSY.RECONVERGENT B0, `(.L_x_23) ;  /* 0x0000003000007945 */ /* 0x000fe80003800200 */
[----:B------:R-:W-:Y:S05]  /*17c0*/  @P4 BRA `(.L_x_24) ;  /* 0x0000000000044947 */ /* 0x000fea0003800000 */
[----:B------:R-:W-:Y:S05]  /*17d0*/  BPT.TRAP 0x1 ;  /* 0x000000040000795c */ /* 0x000fea0000300000 */
.L_x_24:
[----:B------:R-:W-:Y:S05]  /*17e0*/  BSYNC.RECONVERGENT B0 ;  /* 0x0000000000007941 */ /* 0x000fea0003800200 */
.L_x_23:
[----:B------:R-:W-:Y:S02]  /*17f0*/  UIADD3 UR6, UPT, UPT, UR17, 0x1, URZ ;  /* 0x0000000111067890 */ /* 0x000fe4000fffe0ff */
[----:B------:R-:W-:Y:S02]  /*1800*/  UIADD3 UR26, UP1, UPT, UR22, 0x80, URZ ;  /* 0x00000080161a7890 */ /* 0x000fe4000ff3e0ff */
[----:B------:R-:W-:Y:S02]  /*1810*/  UISETP.NE.AND UP0, UPT, UR6, 0x6, UPT ;  /* 0x000000060600788c */ /* 0x000fe4000bf05270 */
[----:B------:R-:W-:Y:S02]  /*1820*/  USHF.L.U32 UR34, UR16, 0x5, URZ ;  /* 0x0000000510227899 */ /* 0x000fe400080006ff */
[----:B------:R-:W-:Y:S02]  /*1830*/  USEL UR9, URZ, 0x1, UP0 ;  /* 0x00000001ff097887 */ /* 0x000fe40008000000 */
[----:B------:R-:W-:-:S02]  /*1840*/  USEL UR6, UR6, URZ, UP0 ;  /* 0x000000ff06067287 */ /* 0x000fc40008000000 */
[----:B------:R-:W-:Y:S02]  /*1850*/  UIADD3 UR20, UP0, UPT, UR22, 0x180, URZ ;  /* 0x0000018016147890 */ /* 0x000fe4000ff1e0ff */
[----:B------:R-:W-:Y:S01]  /*1860*/  ULEA UR8, UR6, UR4, 0x3 ;  /* 0x0000000406087291 */ /* 0x000fe2000f8e18ff */
[----:B------:R-:W-:Y:S01]  /*1870*/  LOP3.LUT R17, R17, UR9, RZ, 0x3c, !PT ;  /* 0x0000000911117c12 */ /* 0x000fe2000f8e3cff */
[----:B------:R-:W-:Y:S02]  /*1880*/  UIADD3.X UR27, UPT, UPT, URZ, UR23, URZ, UP1, !UPT ;  /* 0x00000017ff1b7290 */ /* 0x000fe40008ffe4ff */
[----:B------:R-:W-:Y:S01]  /*1890*/  UIADD3.X UR21, UPT, UPT, URZ, UR23, URZ, UP0, !UPT ;  /* 0x00000017ff157290 */ /* 0x000fe200087fe4ff */
[----:B-1----:R-:W-:Y:S01]  /*18a0*/  SHF.L.U32 R2, R17, 0x1f, RZ ;  /* 0x0000001f11027819 */ /* 0x002fe200000006ff */
[----:B------:R-:W-:Y:S01]  /*18b0*/  UMOV UR18, 0x0 ;  /* 0x0000000000127882 */ /* 0x000fe20000000000 */
[----:B------:R-:W-:Y:S01]  /*18c0*/  UMOV UR19, 0x10000000 ;  /* 0x1000000000137882 */ /* 0x000fe20000000000 */
[----:B------:R-:W-:Y:S01]  /*18d0*/  UMOV UR12, UR36 ;  /* 0x00000024000c7c82 */ /* 0x000fe20008000000 */
[----:B------:R1:W1:Y:S01]  /*18e0*/  SYNCS.PHASECHK.TRANS64.TRYWAIT P0, [UR8+0x30], R2 ;  /* 0x00003002ff0075a7 */ /* 0x0002620008001108 */
[----:B------:R-:W-:Y:S01]  /*18f0*/  ULEA UR8, UR17, UR4, 0xd ;  /* 0x0000000411087291 */ /* 0x000fe2000f8e68ff */
[----:B------:R-:W-:Y:S01]  /*1900*/  UMOV UR9, UR33 ;  /* 0x0000002100097c82 */ /* 0x000fe20008000000 */
[----:B------:R-:W-:-:S02]  /*1910*/  UMOV UR10, UR34 ;  /* 0x00000022000a7c82 */ /* 0x000fc40008000000 */
[----:B------:R-:W-:Y:S02]  /*1920*/  UIADD3 UR32, UPT, UPT, UR8, 0x6800, URZ ;  /* 0x0000680008207890 */ /* 0x000fe4000fffe0ff */
[----:B------:R-:W-:Y:S02]  /*1930*/  UIADD3 UR8, UPT, UPT, UR8, 0x12800, URZ ;  /* 0x0001280008087890 */ /* 0x000fe4000fffe0ff */
[----:B------:R-:W-:Y:S01]  /*1940*/  UIADD3 UR16, UPT, UPT, UR16, 0x1, URZ ;  /* 0x0000000110107890 */ /* 0x000fe2000fffe0ff */
[----:B------:R-:W-:Y:S01]  /*1950*/  UMOV UR24, UR5 ;  /* 0x0000000500187c82 */ /* 0x000fe20008000000 */
[----:B------:R-:W-:Y:S02]  /*1960*/  UMOV UR17, UR6 ;  /* 0x0000000600117c82 */ /* 0x000fe40008000000 */
[----:B------:R-:W-:Y:S01]  /*1970*/  UISETP.NE.AND UP0, UPT, UR16, UR5, UPT ;  /* 0x000000051000728c */ /* 0x000fe2000bf05270 */
[----:B------:R1:W-:Y:S02]  /*1980*/  UTMALDG.3D [UR32], [UR26], desc[UR18] ;  /* 0x000012201a0075b4 */ /* 0x0003e40008011000 */
[----:B------:R1:W-:Y:S06]  /*1990*/  UTMALDG.3D [UR8], [UR20], desc[UR18] ;  /* 0x00001208140075b4 */ /* 0x0003ec0008011000 */
[----:B------:R-:W-:Y:S05]  /*19a0*/  BRA.U UP0, `(.L_x_25) ;  /* 0xfffffffd00647547 */ /* 0x000fea000b83ffff */
.L_x_20:
[----:B-1----:R-:W-:Y:S01]  /*19b0*/  ULEA UR8, UR6, UR4, 0x3 ;  /* 0x0000000406087291 */ /* 0x002fe2000f8e18ff */
[----:B------:R-:W-:Y:S01]  /*19c0*/  SHF.L.U32 R2, R17, 0x1f, RZ ;  /* 0x0000001f11027819 */ /* 0x000fe200000006ff */
[----:B------:R-:W-:Y:S01]  /*19d0*/  @!P1 SYNCS.ARRIVE.TRANS64.A1T0 RZ, [UR4+0x98], RZ ;  /* 0x000098ffffff99a7 */ /* 0x000fe20008100004 */
[----:B------:R-:W-:-:S06]  /*19e0*/  UISETP.GT.AND UP0, UPT, UR15, UR14, UPT ;  /* 0x0000000e0f00728c */ /* 0x000fcc000bf04270 */
[----:B--2---:R1:W2:Y:S03]  /*19f0*/  SYNCS.PHASECHK.TRANS64.TRYWAIT P0, [UR8+0x30], R2 ;  /* 0x00003002ff0075a7 */ /* 0x0042a60008001108 */
[----:B------:R-:W-:Y:S05]  /*1a00*/  BRA.U !UP0, `(.L_x_26) ;  /* 0x0000000108a87547 */ /* 0x000fea000b800000 */
[----:B------:R-:W-:Y:S01]  /*1a10*/  UIADD3 UR21, UPT, UPT, UR7, UR24, URZ ;  /* 0x0000001807157290 */ /* 0x000fe2000fffe0ff */
[----:B------:R-:W-:-:S11]  /*1a20*/  UMOV UR25, UR6 ;  /* 0x0000000600197c82 */ /* 0x000fd60008000000 */
.L_x_31:
[----:B-1----:R-:W-:Y:S01]  /*1a30*/  ULEA UR17, UR25, UR4, 0x3 ;  /* 0x0000000419117291 */ /* 0x002fe2000f8e18ff */
[----:B--2---:R-:W-:Y:S01]  /*1a40*/  @!P5 MOV R3, 0x4000 ;  /* 0x000040000003d802 */ /* 0x004fe20000000f00 */
[----:B--2---:R-:W-:Y:S10]  /*1a50*/  @P0 BRA `(.L_x_27) ;  /* 0x00000000000c0947 */ /* 0x004ff40003800000 */
[----:B------:R-:W-:-:S04]  /*1a60*/  SHF.L.U32 R4, R17, 0x1f, RZ ;  /* 0x0000001f11047819 */ /* 0x000fc800000006ff */
[----:B------:R-:W2:Y:S02]  /*1a70*/  SYNCS.PHASECHK.TRANS64.TRYWAIT P0, [UR17+0x30], R4 ;  /* 0x00003004ff0075a7 */ /* 0x000ea40008001111 */
[----:B--2---:R-:W-:Y:S05]  /*1a80*/  @!P0 BRA `(.L_x_28) ;  /* 0x0000005000e88947 */ /* 0x004fea0003800000 */
.L_x_27:
[----:B------:R2:W-:Y:S01]  /*1a90*/  @!P5 SYNCS.ARRIVE.TRANS64 RZ, [UR17], R3 ;  /* 0x00000003ffffd9a7 */ /* 0x0005e20008000011 */
[----:B------:R-:W-:Y:S04]  /*1aa0*/  BSSY.RECONVERGENT B0, `(.L_x_29) ;  /* 0x0000003000007945 */ /* 0x000fe80003800200 */
[----:B------:R-:W-:Y:S05]  /*1ab0*/  @P4 BRA `(.L_x_30) ;  /* 0x0000000000044947 */ /* 0x000fea0003800000 */
[----:B------:R-:W-:Y:S05]  /*1ac0*/  BPT.TRAP 0x1 ;  /* 0x000000040000795c */ /* 0x000fea0000300000 */
.L_x_30:
[----:B------:R-:W-:Y:S05]  /*1ad0*/  BSYNC.RECONVERGENT B0 ;  /* 0x0000000000007941 */ /* 0x000fea0003800200 */
.L_x_29:
        /* <DEDUP_REMOVED lines=20> */
[----:B------:R-:W-:Y:S01]  /*1c20*/  UIADD3 UR8, UPT, UPT, UR8, 0x12800, URZ ;  /* 0x0001280008087890 */ /* 0x000fe2000fffe0ff */
[----:B------:R-:W-:Y:S01]  /*1c30*/  UMOV UR9, UR17 ;  /* 0x0000001100097c82 */ /* 0x000fe20008000000 */
[----:B------:R-:W-:Y:S01]  /*1c40*/  UMOV UR10, UR18 ;  /* 0x00000012000a7c82 */ /* 0x000fe20008000000 */
[----:B------:R-:W-:Y:S01]  /*1c50*/  UIADD3 UR24, UPT, UPT, UR24, 0x1, URZ ;  /* 0x0000000118187890 */ /* 0x000fe2000fffe0ff */
[----:B------:R-:W-:-:S03]  /*1c60*/  UMOV UR25, UR6 ;  /* 0x0000000600197c82 */ /* 0x000fc60008000000 */
[----:B------:R1:W-:Y:S01]  /*1c70*/  UTMALDG.3D [UR16], [UR30], desc[UR26] ;  /* 0x00001a101e0075b4 */ /* 0x0003e20008011000 */
[----:B------:R-:W-:Y:S01]  /*1c80*/  UISETP.NE.AND UP0, UPT, UR24, UR21, UPT ;  /* 0x000000151800728c */ /* 0x000fe2000bf05270 */
[----:B------:R1:W-:Y:S08]  /*1c90*/  UTMALDG.3D [UR8], [UR28], desc[UR26] ;  /* 0x00001a081c0075b4 */ /* 0x0003f00008011000 */
[----:B------:R-:W-:Y:S05]  /*1ca0*/  BRA.U UP0, `(.L_x_31) ;  /* 0xfffffffd00607547 */ /* 0x000fea000b83ffff */
.L_x_26:
[C---:B-1----:R-:W-:Y:S01]  /*1cb0*/  LEA R2, R16.reuse, UR4, 0x3 ;  /* 0x0000000410027c11 */ /* 0x042fe2000f8e18ff */
[----:B------:R-:W-:Y:S01]  /*1cc0*/  NOP ;  /* 0x0000000000007918 */ /* 0x000fe20000000000 */
[----:B--2---:R-:W-:Y:S02]  /*1cd0*/  SHF.L.U32 R3, R13, 0x1f, RZ ;  /* 0x0000001f0d037819 */ /* 0x004fe400000006ff */
[----:B------:R-:W-:Y:S02]  /*1ce0*/  LEA R4, R16, UR4, 0x4 ;  /* 0x0000000410047c11 */ /* 0x000fe4000f8e20ff */
[----:B------:R-:W1:Y:S02]  /*1cf0*/  SYNCS.PHASECHK.TRANS64.TRYWAIT P0, [R2+URZ+0xa0], R3 ;  /* 0x0000a003020075a7 */ /* 0x000e6400080011ff */
[----:B-1----:R-:W-:Y:S05]  /*1d00*/  @!P0 BRA `(.L_x_32) ;  /* 0x0000005000608947 */ /* 0x002fea0003800000 */
.L_x_120:
[----:B------:R-:W2:Y:S01]  /*1d10*/  LDS.128 R4, [R4+0x130] ;  /* 0x0001300004047984 */ /* 0x000ea20000000c00 */
[----:B---3--:R-:W-:Y:S01]  /*1d20*/  ISETP.GE.AND P0, PT, R26, 0x1, PT ;  /* 0x000000011a00780c */ /* 0x008fe20003f06270 */
[----:B-1----:R-:W-:Y:S01]  /*1d30*/  VIADD R2, R2, 0xb0 ;  /* 0x000000b002027836 */ /* 0x002fe20000000000 */
[----:B------:R-:W-:Y:S01]  /*1d40*/  @!PT LDS RZ, [RZ] ;  /* 0x00000000fffff984 */ /* 0x000fe20000000800 */
[----:B------:R-:W-:Y:S01]  /*1d50*/  @!PT LDS RZ, [RZ] ;  /* 0x00000000fffff984 */ /* 0x000fe20000000800 */
[----:B------:R-:W-:Y:S01]  /*1d60*/  @!PT LDS RZ, [RZ] ;  /* 0x00000000fffff984 */ /* 0x000fe20000000800 */
[----:B------:R-:W-:Y:S01]  /*1d70*/  @!PT LDS RZ, [RZ] ;  /* 0x00000000fffff984 */ /* 0x000fe20000000800 */
[----:B------:R1:W-:Y:S06]  /*1d80*/  MEMBAR.ALL.CTA ;  /* 0x0000000000007992 */ /* 0x0003ec0000008000 */
[----:B-1----:R-:W1:Y:S01]  /*1d90*/  FENCE.VIEW.ASYNC.S ;  /* 0x00000000000073c6 */ /* 0x002e620000000000 */
[----:B------:R-:W-:-:S04]  /*1da0*/  PRMT R2, RZ, 0x654, R2 ;  /* 0x00000654ff027816 */ /* 0x000fc80000000002 */
[----:B-1----:R1:W-:Y:S01]  /*1db0*/  SYNCS.ARRIVE.TRANS64.RED.A1T0 RZ, [R2+URZ], RZ ;  /* 0x000000ff02ff79a7 */ /* 0x0023e200081004ff */
[----:B--2---:R-:W-:-:S13]  /*1dc0*/  LOP3.LUT P2, RZ, R6, 0x1, RZ, 0xc0, !PT ;  /* 0x0000000106ff7812 */ /* 0x004fda000784c0ff */
[----:B------:R-:W-:Y:S01]  /*1dd0*/  @P2 SHF.R.U32.HI R3, RZ, 0x10, R5 ;  /* 0x00000010ff032819 */ /* 0x000fe20000011605 */
[----:B------:R-:W-:Y:S01]  /*1de0*/  VOTEU.ANY UP0, P2 ;  /* 0x0000000000ff7886 */ /* 0x000fe20001000100 */
[----:B------:R-:W-:Y:S02]  /*1df0*/  @P2 MOV R10, R4 ;  /* 0x00000004000a2202 */ /* 0x000fe40000000f00 */
[----:B------:R-:W-:Y:S02]  /*1e00*/  @P2 R2UR.BROADCAST UR8, R3 ;  /* 0x00000000030822ca */ /* 0x000fe400008e0000 */
[----:B------:R-:W-:-:S11]  /*1e10*/  @P2 LOP3.LUT R9, R5, 0xffff, RZ, 0xc0, !PT ;  /* 0x0000ffff05092812 */ /* 0x000fd600078ec0ff */
[----:B------:R-:W-:Y:S01]  /*1e20*/  @UP0 UMOV UR36, UR8 ;  /* 0x0000000800240c82 */ /* 0x000fe20008000000 */
[----:B-1----:R-:W-:Y:S05]  /*1e30*/  @!P0 BRA `(.L_x_33) ;  /* 0x0000000000b88947 */ /* 0x002fea0003800000 */
[----:B------:R-:W4:Y:S01]  /*1e40*/  LDC.64 R4, c[0x0][0xb18] ;  /* 0x0002c600ff047b82 */ /* 0x000f220000000a00 */
[----:B------:R-:W-:-:S07]  /*1e50*/  ISETP.NE.AND P3, PT, R26, 0x1, PT ;  /* 0x000000011a00780c */ /* 0x000fce0003f65270 */
[----:B------:R-:W1:Y:S08]  /*1e60*/  LDC.64 R6, c[0x0][0xb10] ;  /* 0x0002c400ff067b82 */ /* 0x000e700000000a00 */
[----:B------:R-:W2:Y:S08]  /*1e70*/  LDC R14, c[0x0][0xb20] ;  /* 0x0002c800ff0e7b82 */ /* 0x000eb00000000800 */
[----:B------:R-:W3:Y:S01]  /*1e80*/  LDC R15, c[0x0][0xb0c] ;  /* 0x0002c300ff0f7b82 */ /* 0x000ee20000000800 */
[----:B----4-:R-:W-:Y:S01]  /*1e90*/  IMAD.HI.U32 R19, R0, R5, RZ ;  /* 0x0000000500137227 */ /* 0x010fe200078e00ff */
[----:B------:R-:W-:-:S03]  /*1ea0*/  ISETP.NE.AND P0, PT, R4, 0x1, PT ;  /* 0x000000010400780c */ /* 0x000fc60003f05270 */
[----:B------:R-:W-:-:S03]  /*1eb0*/  IMAD.HI.U32 R5, R9, R5, RZ ;  /* 0x0000000509057227 */ /* 0x000fc600078e00ff */
[----:B------:R-:W4:Y:S01]  /*1ec0*/  LDC.64 R2, c[0x0][0xb28] ;  /* 0x0002ca00ff027b82 */ /* 0x000f220000000a00 */
[----:B-1----:R-:W-:-:S04]  /*1ed0*/  IMAD.HI.U32 R20, R8, R6, RZ ;  /* 0x0000000608147227 */ /* 0x002fc800078e00ff */
[----:B------:R-:W-:Y:S01]  /*1ee0*/  IMAD.HI.U32 R21, R10, R6, RZ ;  /* 0x000000060a157227 */ /* 0x000fe200078e00ff */
[----:B------:R-:W-:Y:S02]  /*1ef0*/  SHF.R.U32.HI R20, RZ, R7, R20 ;  /* 0x00000007ff147219 */ /* 0x000fe40000011614 */
[-C--:B--2---:R-:W-:Y:S02]  /*1f00*/  SHF.R.U32.HI R19, RZ, R14.reuse, R19 ;  /* 0x0000000eff137219 */ /* 0x084fe40000011613 */
[----:B------:R-:W-:Y:S02]  /*1f10*/  SHF.R.U32.HI R5, RZ, R14, R5 ;  /* 0x0000000eff057219 */ /* 0x000fe40000011605 */
[----:B------:R-:W-:Y:S02]  /*1f20*/  SEL R19, R0, R19, !P0 ;  /* 0x0000001300137207 */ /* 0x000fe40004000000 */
[----:B------:R-:W-:Y:S02]  /*1f30*/  SHF.R.U32.HI R21, RZ, R7, R21 ;  /* 0x00000007ff157219 */ /* 0x000fe40000011615 */
[----:B---3--:R-:W-:-:S02]  /*1f40*/  ISETP.NE.AND P1, PT, R15, 0x1, PT ;  /* 0x000000010f00780c */ /* 0x008fc40003f25270 */
[----:B------:R-:W-:Y:S02]  /*1f50*/  SEL R5, R9, R5, !P0 ;  /* 0x0000000509057207 */ /* 0x000fe40004000000 */
[----:B------:R-:W-:Y:S02]  /*1f60*/  SEL R20, R8, R20, !P1 ;  /* 0x0000001408147207 */ /* 0x000fe40004800000 */
[----:B------:R-:W-:Y:S01]  /*1f70*/  SEL R21, R10, R21, !P1 ;  /* 0x000000150a157207 */ /* 0x000fe20004800000 */
[----:B----4-:R-:W-:-:S04]  /*1f80*/  IMAD.HI.U32 R18, R19, R2, RZ ;  /* 0x0000000213127227 */ /* 0x010fc800078e00ff */
        /* <DEDUP_REMOVED lines=10> */
[----:B------:R-:W-:-:S04]  /*2030*/  @!P0 IMAD.HI.U32 R7, R21, R2, RZ ;  /* 0x0000000215078227 */ /* 0x000fc800078e00ff */
[----:B------:R-:W-:Y:S01]  /*2040*/  IMAD.MOV R2, RZ, RZ, -R6 ;  /* 0x000000ffff027224 */ /* 0x000fe200078e0a06 */
[----:B------:R-:W-:Y:S02]  /*2050*/  @!P0 SHF.R.U32.HI R3, RZ, R3, R7 ;  /* 0x00000003ff038219 */ /* 0x000fe40000011607 */
[----:B------:R-:W-:Y:S01]  /*2060*/  IADD3 R7, PT, PT, -R5, RZ, RZ ;  /* 0x000000ff05077210 */ /* 0x000fe20007ffe1ff */
[----:B------:R-:W-:Y:S01]  /*2070*/  IMAD R2, R26, R2, R5 ;  /* 0x000000021a027224 */ /* 0x000fe200078e0205 */
        /* <DEDUP_REMOVED lines=10> */
.L_x_33:
[----:B------:R-:W1:Y:S02]  /*2120*/  LDCU UR8, c[0x0][0xb30] ;  /* 0x00016600ff0877ac */ /* 0x000e640008000800 */
[----:B-1----:R-:W-:-:S09]  /*2130*/  UISETP.NE.AND UP0, UPT, UR8, 0x1, UPT ;  /* 0x000000010800788c */ /* 0x002fd2000bf05270 */
[----:B------:R-:W-:Y:S05]  /*2140*/  BRA.U UP0, `(.L_x_34) ;  /* 0x0000000100407547 */ /* 0x000fea000b800000 */
[----:B------:R-:W1:Y:S08]  /*2150*/  LDC.64 R4, c[0x0][0xb10] ;  /* 0x0002c400ff047b82 */ /* 0x000e700000000a00 */
[----:B------:R-:W2:Y:S08]  /*2160*/  LDC.64 R2, c[0x0][0xb18] ;  /* 0x0002c600ff027b82 */ /* 0x000eb00000000a00 */
[----:B------:R-:W3:Y:S08]  /*2170*/  LDC R6, c[0x0][0xb20] ;  /* 0x0002c800ff067b82 */ /* 0x000ef00000000800 */
[----:B------:R-:W4:Y:S01]  /*2180*/  LDC R7, c[0x0][0xb0c] ;  /* 0x0002c300ff077b82 */ /* 0x000f220000000800 */
[----:B-1----:R-:W-:-:S05]  /*2190*/  IMAD.HI.U32 R4, R10, R4, RZ ;  /* 0x000000040a047227 */ /* 0x002fca00078e00ff */
[----:B------:R-:W-:Y:S01]  /*21a0*/  SHF.R.U32.HI R4, RZ, R5, R4 ;  /* 0x00000005ff047219 */ /* 0x000fe20000011604 */
[----:B--2---:R-:W-:Y:S01]  /*21b0*/  IMAD.HI.U32 R3, R9, R3, RZ ;  /* 0x0000000309037227 */ /* 0x004fe200078e00ff */
[----:B------:R-:W-:-:S04]  /*21c0*/  ISETP.NE.AND P0, PT, R2, 0x1, PT ;  /* 0x000000010200780c */ /* 0x000fc80003f05270 */
[----:B---3--:R-:W-:-:S04]  /*21d0*/  SHF.R.U32.HI R3, RZ, R6, R3 ;  /* 0x00000006ff037219 */ /* 0x008fc80000011603 */
[----:B------:R-:W-:Y:S02]  /*21e0*/  SEL R3, R9, R3, !P0 ;  /* 0x0000000309037207 */ /* 0x000fe40004000000 */
[----:B----4-:R-:W-:-:S04]  /*21f0*/  ISETP.NE.AND P1, PT, R7, 0x1, PT ;  /* 0x000000010700780c */ /* 0x010fc80003f25270 */
[----:B------:R-:W-:-:S05]  /*2200*/  SEL R4, R10, R4, !P1 ;  /* 0x000000040a047207 */ /* 0x000fca0004800000 */
[----:B------:R-:W-:Y:S02]  /*2210*/  IMAD.IADD R5, R3, 0x1, -R4 ;  /* 0x0000000103057824 */ /* 0x000fe400078e0a04 */
[----:B------:R-:W-:Y:S02]  /*2220*/  IMAD.IADD R3, R4, 0x1, -R3 ;  /* 0x0000000104037824 */ /* 0x000fe400078e0a03 */
[----:B------:R-:W-:Y:S02]  /*2230*/  IMAD R10, R5, R7, R10 ;  /* 0x00000007050a7224 */ /* 0x000fe400078e020a */
[----:B------:R-:W-:-:S07]  /*2240*/  IMAD R9, R3, R2, R9 ;  /* 0x0000000203097224 */ /* 0x000fce00078e0209 */
.L_x_34:
[----:B------:R-:W-:Y:S01]  /*2250*/  VIADD R16, R16, 0x1 ;  /* 0x0000000110107836 */ /* 0x000fe20000000000 */
[----:B------:R-:W-:Y:S01]  /*2260*/  PLOP3.LUT P1, PT, PT, PT, PT, 0x80, 0x8 ;  /* 0x000000000008781c */ /* 0x000fe20003f2f070 */
[----:B------:R-:W-:Y:S02]  /*2270*/  IMAD.IADD R15, R10, 0x1, R63 ;  /* 0x000000010a0f7824 */ /* 0x000fe400078e023f */
[----:B------:R-:W-:Y:S01]  /*2280*/  IMAD.IADD R14, R9, 0x1, R62 ;  /* 0x00000001090e7824 */ /* 0x000fe200078e023e */
[----:B------:R-:W-:-:S04]  /*2290*/  ISETP.NE.AND P0, PT, R16, 0x2, PT ;  /* 0x000000021000780c */ /* 0x000fc80003f05270 */
[----:B------:R-:W-:Y:S02]  /*22a0*/  SEL R2, RZ, 0x1, P0 ;  /* 0x00000001ff027807 */ /* 0x000fe40000000000 */
[----:B------:R-:W-:Y:S02]  /*22b0*/  SEL R16, R16, RZ, P0 ;  /* 0x000000ff10107207 */ /* 0x000fe40000000000 */
[----:B------:R-:W-:Y:S01]  /*22c0*/  LOP3.LUT R13, R13, R2, RZ, 0x3c, !PT ;  /* 0x000000020d0d7212 */ /* 0x000fe200078e3cff */
[----:B------:R-:W-:Y:S06]  /*22d0*/  @P2 BRA `(.L_x_35) ;  /* 0xfffffff000a02947 */ /* 0x000fec000383ffff */
[----:B------:R-:W-:Y:S01]  /*22e0*/  UIADD3 UR4, UPT, UPT, UR4, 0x30, URZ ;  /* 0x0000003004047890 */ /* 0x000fe2000fffe0ff */
[----:B------:R-:W-:-:S03]  /*22f0*/  SHF.L.U32 R2, R17, 0x1f, RZ ;  /* 0x0000001f11027819 */ /* 0x000fc600000006ff */
[----:B------:R-:W-:-:S09]  /*2300*/  ULEA UR5, UR6, UR4, 0x3 ;  /* 0x0000000406057291 */ /* 0x000fd2000f8e18ff */
[----:B------:R-:W1:Y:S02]  /*2310*/  SYNCS.PHASECHK.TRANS64.TRYWAIT P0, [UR5], R2 ;  /* 0x00000002ff0075a7 */ /* 0x000e640008001105 */
[----:B-1----:R-:W-:Y:S05]  /*2320*/  @!P0 BRA `(.L_x_36) ;  /* 0x0000004800ec8947 */ /* 0x002fea0003800000 */
.L_x_122:
[----:B------:R-:W-:-:S04]  /*2330*/  UIADD3 UR6, UPT, UPT, UR6, 0x1, URZ ;  /* 0x0000000106067890 */ /* 0x000fc8000fffe0ff */
[----:B------:R-:W-:-:S04]  /*2340*/  UISETP.NE.AND UP0, UPT, UR6, 0x6, UPT ;  /* 0x000000060600788c */ /* 0x000fc8000bf05270 */
[----:B------:R-:W-:Y:S02]  /*2350*/  USEL UR7, URZ, 0x1, UP0 ;  /* 0x00000001ff077887 */ /* 0x000fe40008000000 */
[----:B------:R-:W-:-:S04]  /*2360*/  USEL UR6, UR6, URZ, UP0 ;  /* 0x000000ff06067287 */ /* 0x000fc80008000000 */
[----:B------:R-:W-:Y:S01]  /*2370*/  ULEA UR5, UR6, UR4, 0x3 ;  /* 0x0000000406057291 */ /* 0x000fe2000f8e18ff */
[----:B-1----:R-:W-:-:S04]  /*2380*/  LOP3.LUT R2, R17, UR7, RZ, 0x3c, !PT ;  /* 0x0000000711027c12 */ /* 0x002fc8000f8e3cff */
[----:B------:R-:W-:-:S04]  /*2390*/  SHF.L.U32 R3, R2, 0x1f, RZ ;  /* 0x0000001f02037819 */ /* 0x000fc800000006ff */
[----:B------:R-:W1:Y:S02]  /*23a0*/  SYNCS.PHASECHK.TRANS64.TRYWAIT P0, [UR5], R3 ;  /* 0x00000003ff0075a7 */ /* 0x000e640008001105 */
[----:B-1----:R-:W-:Y:S05]  /*23b0*/  @!P0 BRA `(.L_x_37) ;  /* 0x0000004800e08947 */ /* 0x002fea0003800000 */
.L_x_124:
[----:B------:R-:W-:-:S04]  /*23c0*/  UIADD3 UR6, UPT, UPT, UR6, 0x1, URZ ;  /* 0x0000000106067890 */ /* 0x000fc8000fffe0ff */
[----:B------:R-:W-:-:S04]  /*23d0*/  UISETP.NE.AND UP0, UPT, UR6, 0x6, UPT ;  /* 0x000000060600788c */ /* 0x000fc8000bf05270 */
[----:B------:R-:W-:Y:S02]  /*23e0*/  USEL UR7, URZ, 0x1, UP0 ;  /* 0x00000001ff077887 */ /* 0x000fe40008000000 */
[----:B------:R-:W-:-:S04]  /*23f0*/  USEL UR6, UR6, URZ, UP0 ;  /* 0x000000ff06067287 */ /* 0x000fc80008000000 */
[----:B------:R-:W-:Y:S01]  /*2400*/  ULEA UR5, UR6, UR4, 0x3 ;  /* 0x0000000406057291 */ /* 0x000fe2000f8e18ff */
[----:B------:R-:W-:-:S04]  /*2410*/  LOP3.LUT R2, R2, UR7, RZ, 0x3c, !PT ;  /* 0x0000000702027c12 */ /* 0x000fc8000f8e3cff */
[----:B-1----:R-:W-:-:S04]  /*2420*/  SHF.L.U32 R3, R2, 0x1f, RZ ;  /* 0x0000001f02037819 */ /* 0x002fc800000006ff */
[----:B------:R-:W1:Y:S02]  /*2430*/  SYNCS.PHASECHK.TRANS64.TRYWAIT P0, [UR5], R3 ;  /* 0x00000003ff0075a7 */ /* 0x000e640008001105 */
[----:B-1----:R-:W-:Y:S05]  /*2440*/  @!P0 BRA `(.L_x_38) ;  /* 0x0000004800d48947 */ /* 0x002fea0003800000 */
.L_x_126:
        /* <DEDUP_REMOVED lines=9> */
.L_x_128:
        /* <DEDUP_REMOVED lines=9> */
.L_x_130:
[----:B------:R-:W-:-:S04]  /*2570*/  UIADD3 UR6, UPT, UPT, UR6, 0x1, URZ ;  /* 0x0000000106067890 */ /* 0x000fc8000fffe0ff */
[----:B------:R-:W-:-:S04]  /*2580*/  UISETP.NE.AND UP0, UPT, UR6, 0x6, UPT ;  /* 0x000000060600788c */ /* 0x000fc8000bf05270 */
[----:B------:R-:W-:Y:S02]  /*2590*/  USEL UR5, URZ, 0x1, UP0 ;  /* 0x00000001ff057887 */ /* 0x000fe40008000000 */
[----:B------:R-:W-:-:S04]  /*25a0*/  USEL UR6, UR6, URZ, UP0 ;  /* 0x000000ff06067287 */ /* 0x000fc80008000000 */
[----:B------:R-:W-:Y:S01]  /*25b0*/  ULEA UR6, UR6, UR4, 0x3 ;  /* 0x0000000406067291 */ /* 0x000fe2000f8e18ff */
[----:B------:R-:W-:-:S04]  /*25c0*/  LOP3.LUT R2, R2, UR5, RZ, 0x3c, !PT ;  /* 0x0000000502027c12 */ /* 0x000fc8000f8e3cff */
[----:B------:R-:W-:Y:S01]  /*25d0*/  SHF.L.U32 R2, R2, 0x1f, RZ ;  /* 0x0000001f02027819 */ /* 0x000fe200000006ff */
[----:B-1--4-:R-:W-:-:S07]  /*25e0*/  IMAD.U32 R0, RZ, RZ, UR6 ;  /* 0x00000006ff007e24 */ /* 0x012fce000f8e00ff */
.L_x_41:
[----:B-1----:R1:W2:Y:S02]  /*25f0*/  SYNCS.PHASECHK.TRANS64.TRYWAIT P0, [R0+URZ], R2 ;  /* 0x00000002000075a7 */ /* 0x0022a400080011ff */
[----:B--2---:R-:W-:Y:S05]  /*2600*/  @!P0 NANOSLEEP.SYNCS 0x989680 ;  /* 0x009896800000895d */ /* 0x004fea0003900000 */
[----:B------:R-:W2:Y:S02]  /*2610*/  @!P0 SYNCS.PHASECHK.TRANS64 P0, [R0+URZ], R2 ;  /* 0x00000002000085a7 */ /* 0x000ea400080010ff */
[----:B--2---:R-:W-:Y:S05]  /*2620*/  @P0 EXIT ;  /* 0x000000000000094d */ /* 0x004fea0003800000 */
[----:B------:R-:W-:Y:S05]  /*2630*/  BRA `(.L_x_41) ;  /* 0xfffffffc00ec7947 */ /* 0x000fea000383ffff */
.L_x_17:
[----:B------:R-:W-:-:S04]  /*2640*/  UISETP.NE.AND UP1, UPT, UR37, URZ, UPT ;  /* 0x000000ff2500728c */ /* 0x000fc8000bf25270 */
[----:B------:R-:W-:-:S09]  /*2650*/  UISETP.NE.OR UP1, UPT, UR8, 0x1, UP1 ;  /* 0x000000010800788c */ /* 0x000fd20008f25670 */
[----:B------:R-:W-:Y:S05]  /*2660*/  BRA.U UP1, `(.L_x_42) ;  /* 0x0000000501487547 */ /* 0x000fea000b800000 */
[----:B------:R-:W-:Y:S01]  /*2670*/  ISETP.NE.AND P2, PT, R2, RZ, PT ;  /* 0x000000ff0200720c */ /* 0x000fe20003f45270 */
[----:B------:R-:W-:Y:S01]  /*2680*/  IMAD.MOV.U32 R12, RZ, RZ, 0x1 ;  /* 0x00000001ff0c7424 */ /* 0x000fe200078e00ff */
[----:B------:R-:W-:Y:S02]  /*2690*/  CS2R R10, SRZ ;  /* 0x00000000000a7805 */ /* 0x000fe4000001ff00 */
[----:B------:R-:W-:Y:S01]  /*26a0*/  CS2R R8, SRZ ;  /* 0x0000000000087805 */ /* 0x000fe2000001ff00 */
[----:B------:R-:W-:Y:S01]  /*26b0*/  UMOV UR4, 0x400 ;  /* 0x0000040000047882 */ /* 0x000fe20000000000 */
[----:B------:R-:W-:Y:S01]  /*26c0*/  UMOV UR6, URZ ;  /* 0x000000ff00067c82 */ /* 0x000fe20008000000 */
[----:B------:R-:W-:-:S12]  /*26d0*/  ULEA UR37, UR37, UR4, 0x18 ;  /* 0x0000000425257291 */ /* 0x000fd8000f8ec0ff */
.L_x_46:
[----:B------:R-:W-:Y:S02]  /*26e0*/  LEA R0, R8, UR37, 0x3 ;  /* 0x0000002508007c11 */ /* 0x000fe4000f8e18ff */
[----:B------:R-:W-:-:S03]  /*26f0*/  SHF.L.U32 R4, R9, 0x1f, RZ ;  /* 0x0000001f09047819 */ /* 0x000fc600000006ff */
[----:B------:R-:W-:Y:S01]  /*2700*/  VIADD R5, R0, 0x110 ;  /* 0x0000011000057836 */ /* 0x000fe20000000000 */
[----:B------:R-:W1:Y:S02]  /*2710*/  SYNCS.PHASECHK.TRANS64.TRYWAIT P0, [R0+URZ+0x100], R4 ;  /* 0x00010004000075a7 */ /* 0x000e6400080011ff */
[----:B-1----:R-:W-:Y:S05]  /*2720*/  @!P0 BRA `(.L_x_43) ;  /* 0x0000004800648947 */ /* 0x002fea0003800000 */
.L_x_131:
[----:B------:R-:W-:Y:S01]  /*2730*/  ULEA UR5, UR6, UR37, 0x3 ;  /* 0x0000002506057291 */ /* 0x000fe2000f8e18ff */
[----:B-1----:R-:W-:Y:S01]  /*2740*/  PRMT R0, RZ, 0x654, R5 ;  /* 0x00000654ff007816 */ /* 0x002fe20000000005 */
[----:B------:R-:W-:Y:S01]  /*2750*/  @!P2 IMAD.MOV.U32 R4, RZ, RZ, 0x10 ;  /* 0x00000010ff04a424 */ /* 0x000fe200078e00ff */
[----:B------:R-:W-:Y:S01]  /*2760*/  SHF.L.U32 R5, R12, 0x1f, RZ ;  /* 0x0000001f0c057819 */ /* 0x000fe200000006ff */
[----:B------:R-:W-:Y:S01]  /*2770*/  UIADD3 UR4, UPT, UPT, UR5, 0xa0, URZ ;  /* 0x000000a005047890 */ /* 0x000fe2000fffe0ff */
[----:B------:R1:W-:Y:S05]  /*2780*/  SYNCS.ARRIVE.TRANS64.RED.A1T0 RZ, [R0+URZ], RZ ;  /* 0x000000ff00ff79a7 */ /* 0x0003ea00081004ff */
[----:B------:R-:W-:Y:S01]  /*2790*/  IMAD.U32 R6, RZ, RZ, UR4 ;  /* 0x00000004ff067e24 */ /* 0x000fe2000f8e00ff */
[----:B------:R-:W2:Y:S04]  /*27a0*/  SYNCS.PHASECHK.TRANS64.TRYWAIT P0, [UR5+0xb0], R5 ;  /* 0x0000b005ff0075a7 */ /* 0x000ea80008001105 */
[----:B------:R-:W-:Y:S01]  /*27b0*/  PRMT R6, R2, 0x654, R6 ;  /* 0x0000065402067816 */ /* 0x000fe20000000006 */
[----:B-12---:R-:W-:Y:S06]  /*27c0*/  @!P0 BRA `(.L_x_44) ;  /* 0x0000004800508947 */ /* 0x006fec0003800000 */
.L_x_133:
[----:B------:R-:W-:Y:S01]  /*27d0*/  ULEA UR4, UR6, UR37, 0x4 ;  /* 0x0000002506047291 */ /* 0x000fe2000f8e20ff */
[----:B------:R-:W-:Y:S01]  /*27e0*/  SEL R3, R6, R3, !P2 ;  /* 0x0000000306037207 */ /* 0x000fe20005000000 */
[----:B------:R-:W-:Y:S01]  /*27f0*/  UIADD3 UR5, UPT, UPT, UR5, 0xa0, URZ ;  /* 0x000000a005057890 */ /* 0x000fe2000fffe0ff */
[----:B-1----:R-:W-:Y:S01]  /*2800*/  LEA R0, R11, UR37, 0x3 ;  /* 0x000000250b007c11 */ /* 0x002fe2000f8e18ff */
[----:B------:R-:W-:Y:S01]  /*2810*/  UIADD3 UR4, UPT, UPT, UR4, 0x130, URZ ;  /* 0x0000013004047890 */ /* 0x000fe2000fffe0ff */
[----:B------:R1:W-:Y:S01]  /*2820*/  @!P2 SYNCS.ARRIVE.TRANS64.RED RZ, [R3+URZ], R4 ;  /* 0x0000000403ffa9a7 */ /* 0x0003e200080004ff */
[----:B------:R-:W-:Y:S01]  /*2830*/  UIADD3 UR6, UPT, UPT, UR6, 0x1, URZ ;  /* 0x0000000106067890 */ /* 0x000fe2000fffe0ff */
[----:B------:R-:W-:-:S03]  /*2840*/  VIADD R8, R8, 0x1 ;  /* 0x0000000108087836 */ /* 0x000fc60000000000 */
[----:B------:R-:W-:Y:S02]  /*2850*/  UISETP.NE.AND UP0, UPT, UR6, 0x2, UPT ;  /* 0x000000020600788c */ /* 0x000fe4000bf05270 */
[----:B------:R-:W-:Y:S01]  /*2860*/  ISETP.NE.AND P0, PT, R8, 0x2, PT ;  /* 0x000000020800780c */ /* 0x000fe20003f05270 */
[----:B------:R-:W-:Y:S06]  /*2870*/  UGETNEXTWORKID.BROADCAST [UR4], [UR5] ;  /* 0x00000000040073ca */ /* 0x000fec0008000100 */
[----:B------:R-:W-:Y:S02]  /*2880*/  USEL UR4, URZ, 0x1, UP0 ;  /* 0x00000001ff047887 */ /* 0x000fe40008000000 */
[----:B------:R-:W-:-:S04]  /*2890*/  USEL UR6, UR6, URZ, UP0 ;  /* 0x000000ff06067287 */ /* 0x000fc80008000000 */
[----:B------:R-:W-:Y:S02]  /*28a0*/  LOP3.LUT R12, R12, UR4, RZ, 0x3c, !PT ;  /* 0x000000040c0c7c12 */ /* 0x000fe4000f8e3cff */
[----:B-1----:R-:W-:-:S04]  /*28b0*/  SHF.L.U32 R4, R10, 0x1f, RZ ;  /* 0x0000001f0a047819 */ /* 0x002fc800000006ff */
[----:B------:R-:W1:Y:S02]  /*28c0*/  SYNCS.PHASECHK.TRANS64.TRYWAIT P1, [R0+URZ+0xa0], R4 ;  /* 0x0000a004000075a7 */ /* 0x000e6400080211ff */
[----:B-1----:R-:W-:Y:S05]  /*28d0*/  @!P1 BRA `(.L_x_45) ;  /* 0x0000004800249947 */ /* 0x002fea0003800000 */
.L_x_134:
[C---:B-1----:R-:W-:Y:S01]  /*28e0*/  LEA R4, R11.reuse, UR37, 0x4 ;  /* 0x000000250b047c11 */ /* 0x042fe2000f8e20ff */
[----:B------:R-:W-:Y:S01]  /*28f0*/  VIADD R0, R0, 0xb0 ;  /* 0x000000b000007836 */ /* 0x000fe20000000000 */
[----:B------:R-:W-:Y:S01]  /*2900*/  SEL R8, R8, RZ, P0 ;  /* 0x000000ff08087207 */ /* 0x000fe20000000000 */
[----:B------:R-:W-:-:S03]  /*2910*/  VIADD R11, R11, 0x1 ;  /* 0x000000010b0b7836 */ /* 0x000fc60000000000 */
[----:B------:R-:W1:Y:S01]  /*2920*/  LDS.128 R4, [R4+0x130] ;  /* 0x0001300004047984 */ /* 0x000e620000000c00 */
[----:B------:R-:W-:Y:S02]  /*2930*/  PRMT R0, RZ, 0x654, R0 ;  /* 0x00000654ff007816 */ /* 0x000fe40000000000 */
[C---:B------:R-:W-:Y:S01]  /*2940*/  ISETP.NE.AND P1, PT, R11.reuse, 0x2, PT ;  /* 0x000000020b00780c */ /* 0x040fe20003f25270 */
[----:B------:R-:W-:Y:S01]  /*2950*/  @!PT LDS RZ, [RZ] ;  /* 0x00000000fffff984 */ /* 0x000fe20000000800 */
[----:B------:R-:W-:Y:S01]  /*2960*/  @!PT LDS RZ, [RZ] ;  /* 0x00000000fffff984 */ /* 0x000fe20000000800 */
[----:B------:R-:W-:Y:S01]  /*2970*/  @!PT LDS RZ, [RZ] ;  /* 0x00000000fffff984 */ /* 0x000fe20000000800 */
[----:B------:R-:W-:Y:S01]  /*2980*/  @!PT LDS RZ, [RZ] ;  /* 0x00000000fffff984 */ /* 0x000fe20000000800 */
[----:B------:R2:W-:Y:S06]  /*2990*/  MEMBAR.ALL.CTA ;  /* 0x0000000000007992 */ /* 0x0005ec0000008000 */
[----:B--2---:R-:W2:Y:S01]  /*29a0*/  FENCE.VIEW.ASYNC.S ;  /* 0x00000000000073c6 */ /* 0x004ea20000000000 */
[----:B------:R-:W-:Y:S01]  /*29b0*/  SEL R11, R11, RZ, P1 ;  /* 0x000000ff0b0b7207 */ /* 0x000fe20000800000 */
[----:B--2---:R2:W-:Y:S01]  /*29c0*/  SYNCS.ARRIVE.TRANS64.RED.A1T0 RZ, [R0+URZ], RZ ;  /* 0x000000ff00ff79a7 */ /* 0x0045e200081004ff */
[----:B-1----:R-:W-:-:S02]  /*29d0*/  LOP3.LUT P3, RZ, R6, 0x1, RZ, 0xc0, !PT ;  /* 0x0000000106ff7812 */ /* 0x002fc4000786c0ff */
[----:B------:R-:W-:-:S04]  /*29e0*/  SEL R4, RZ, 0x1, P1 ;  /* 0x00000001ff047807 */ /* 0x000fc80000800000 */
[----:B------:R-:W-:Y:S02]  /*29f0*/  LOP3.LUT R10, R10, R4, RZ, 0x3c, !PT ;  /* 0x000000040a0a7212 */ /* 0x000fe400078e3cff */
[----:B--2---:R-:W-:-:S04]  /*2a00*/  SEL R0, RZ, 0x1, P0 ;  /* 0x00000001ff007807 */ /* 0x004fc80000000000 */
[----:B------:R-:W-:Y:S01]  /*2a10*/  LOP3.LUT R9, R9, R0, RZ, 0x3c, !PT ;  /* 0x0000000009097212 */ /* 0x000fe200078e3cff */
[----:B------:R-:W-:Y:S06]  /*2a20*/  @P3 BRA `(.L_x_46) ;  /* 0xfffffffc002c3947 */ /* 0x000fec000383ffff */
[----:B------:R-:W-:Y:S01]  /*2a30*/  ULEA UR5, UR6, UR37, 0x3 ;  /* 0x0000002506057291 */ /* 0x000fe2000f8e18ff */
[----:B------:R-:W-:-:S08]  /*2a40*/  SHF.L.U32 R2, R12, 0x1f, RZ ;  /* 0x0000001f0c027819 */ /* 0x000fd000000006ff */
[----:B------:R-:W1:Y:S02]  /*2a50*/  SYNCS.PHASECHK.TRANS64 P0, [UR5+0xb0], R2 ;  /* 0x0000b002ff0075a7 */ /* 0x000e640008001005 */
[----:B-1----:R-:W-:Y:S05]  /*2a60*/  @P0 BRA `(.L_x_47) ;  /* 0x0000000000080947 */ /* 0x002fea0003800000 */
[----:B------:R-:W1:Y:S02]  /*2a70*/  SYNCS.PHASECHK.TRANS64.TRYWAIT P0, [UR5+0xb0], R2 ;  /* 0x0000b002ff0075a7 */ /* 0x000e640008001105 */
[----:B-1----:R-:W-:Y:S05]  /*2a80*/  @!P0 BRA `(.L_x_48) ;  /* 0x0000004400cc8947 */ /* 0x002fea0003800000 */
.L_x_47:
[----:B------:R-:W-:-:S04]  /*2a90*/  UIADD3 UR4, UPT, UPT, UR6, 0x1, URZ ;  /* 0x0000000106047890 */ /* 0x000fc8000fffe0ff */
[----:B------:R-:W-:-:S04]  /*2aa0*/  UISETP.NE.AND UP0, UPT, UR4, 0x2, UPT ;  /* 0x000000020400788c */ /* 0x000fc8000bf05270 */
[----:B------:R-:W-:Y:S02]  /*2ab0*/  USEL UR7, URZ, 0x1, UP0 ;  /* 0x00000001ff077887 */ /* 0x000fe40008000000 */
[----:B------:R-:W-:-:S04]  /*2ac0*/  USEL UR4, UR4, URZ, UP0 ;  /* 0x000000ff04047287 */ /* 0x000fc80008000000 */
[----:B------:R-:W-:Y:S01]  /*2ad0*/  ULEA UR4, UR4, UR37, 0x3 ;  /* 0x0000002504047291 */ /* 0x000fe2000f8e18ff */
[----:B-1----:R-:W-:-:S04]  /*2ae0*/  LOP3.LUT R2, R12, UR7, RZ, 0x3c, !PT ;  /* 0x000000070c027c12 */ /* 0x002fc8000f8e3cff */
[----:B------:R-:W-:-:S04]  /*2af0*/  SHF.L.U32 R0, R2, 0x1f, RZ ;  /* 0x0000001f02007819 */ /* 0x000fc800000006ff */
[----:B------:R-:W1:Y:S02]  /*2b00*/  SYNCS.PHASECHK.TRANS64 P0, [UR4+0xb0], R0 ;  /* 0x0000b000ff0075a7 */ /* 0x000e640008001004 */
[----:B-1----:R-:W-:Y:S05]  /*2b10*/  @P0 EXIT ;  /* 0x000000000000094d */ /* 0x002fea0003800000 */
[----:B------:R-:W-:Y:S02]  /*2b20*/  SHF.L.U32 R2, R2, 0x1f, RZ ;  /* 0x0000001f02027819 */ /* 0x000fe400000006ff */
[----:B------:R-:W-:-:S07]  /*2b30*/  MOV R0, UR4 ;  /* 0x0000000400007c02 */ /* 0x000fce0008000f00 */
.L_x_49:
[----:B-1----:R1:W2:Y:S02]  /*2b40*/  SYNCS.PHASECHK.TRANS64.TRYWAIT P0, [R0+URZ+0xb0], R2 ;  /* 0x0000b002000075a7 */ /* 0x0022a400080011ff */
[----:B--2---:R-:W-:Y:S05]  /*2b50*/  @!P0 NANOSLEEP.SYNCS 0x989680 ;  /* 0x009896800000895d */ /* 0x004fea0003900000 */
[----:B------:R-:W2:Y:S02]  /*2b60*/  @!P0 SYNCS.PHASECHK.TRANS64 P0, [R0+URZ+0xb0], R2 ;  /* 0x0000b002000085a7 */ /* 0x000ea400080010ff */
[----:B--2---:R-:W-:Y:S05]  /*2b70*/  @P0 EXIT ;  /* 0x000000000000094d */ /* 0x004fea0003800000 */
[----:B------:R-:W-:Y:S05]  /*2b80*/  BRA `(.L_x_49) ;  /* 0xfffffffc00ec7947 */ /* 0x000fea000383ffff */
.L_x_42:
[----:B------:R-:W-:-:S09]  /*2b90*/  UISETP.NE.AND UP1, UPT, UR8, URZ, UPT ;  /* 0x000000ff0800728c */ /* 0x000fd2000bf25270 */
[----:B------:R-:W-:Y:S05]  /*2ba0*/  BRA.U UP1, `(.L_x_50) ;  /* 0x0000000d01cc7547 */ /* 0x000fea000b800000 */
[----:B------:R-:W-:Y:S01]  /*2bb0*/  UMOV UR4, 0x40 ;  /* 0x0000004000047882 */ /* 0x000fe20000000000 */
[----:B------:R-:W-:Y:S01]  /*2bc0*/  NOP ;  /* 0x0000000000007918 */ /* 0x000fe20000000000 */
[----:B------:R-:W-:Y:S01]  /*2bd0*/  ULEA UR4, UR37, UR4, 0x18 ;  /* 0x0000000425047291 */ /* 0x000fe2000f8ec0ff */
[----:B------:R-:W-:Y:S02]  /*2be0*/  UMOV UR5, 0x400 ;  /* 0x0000040000057882 */ /* 0x000fe40000000000 */
[----:B------:R-:W-:-:S06]  /*2bf0*/  ULEA UR37, UR37, UR5, 0x18 ;  /* 0x0000000525257291 */ /* 0x000fcc000f8ec0ff */
[----:B------:R-:W1:Y:S02]  /*2c00*/  LDS.U8 R0, [UR4+0x1c] ;  /* 0x00001c04ff007984 */ /* 0x000e640008000000 */
[----:B-1----:R-:W-:-:S13]  /*2c10*/  ISETP.NE.AND P0, PT, R0, RZ, PT ;  /* 0x000000ff0000720c */ /* 0x002fda0003f05270 */
[----:B------:R-:W-:Y:S05]  /*2c20*/  @P0 BRA `(.L_x_51) ;  /* 0x0000000000580947 */ /* 0x000fea0003800000 */
[----:B------:R-:W-:-:S13]  /*2c30*/  ELECT P0, URZ, PT ;  /* 0x0000000000ff782f */ /* 0x000fda0003800000 */
[----:B------:R-:W-:Y:S05]  /*2c40*/  @!P0 BRA `(.L_x_52) ;  /* 0x0000000000608947 */ /* 0x000fea0003800000 */
[----:B------:R-:W-:Y:S01]  /*2c50*/  UMOV UR5, 0x10 ;  /* 0x0000001000057882 */ /* 0x000fe20000000000 */
[----:B------:R-:W-:Y:S01]  /*2c60*/  HFMA2 R0, -RZ, RZ, 0, 5.9604644775390625e-08 ;  /* 0x00000001ff007431 */ /* 0x000fe200000001ff */
[----:B------:R-:W-:-:S03]  /*2c70*/  MOV R2, 0xffff ;  /* 0x0000ffff00027802 */ /* 0x000fc60000000f00 */
[----:B------:R-:W-:Y:S04]  /*2c80*/  DEPBAR.LE SB1, 0x36 ;  /* 0x00009d800000791a */ /* 0x000fe80000000000 */
[----:B------:R-:W1:Y:S02]  /*2c90*/  UTCATOMSWS.FIND_AND_SET.ALIGN UP0, UR5, UR5 ;  /* 0x00000005000575e3 */ /* 0x000e640008000800 */
[----:B-1----:R-:W-:Y:S01]  /*2ca0*/  MOV R3, UR5 ;  /* 0x0000000500037c02 */ /* 0x002fe20008000f00 */
[----:B------:R-:W-:Y:S06]  /*2cb0*/  BRA.U UP0, `(.L_x_53) ;  /* 0x0000000100187547 */ /* 0x000fec000b800000 */
.L_x_54:
[----:B------:R-:W-:Y:S05]  /*2cc0*/  NANOSLEEP 0x64 ;  /* 0x000000640000795d */ /* 0x000fea0003800000 */
[----:B------:R-:W-:-:S05]  /*2cd0*/  UMOV UR5, 0x10 ;  /* 0x0000001000057882 */ /* 0x000fca0000000000 */
[----:B------:R-:W-:Y:S04]  /*2ce0*/  DEPBAR.LE SB1, 0x36 ;  /* 0x00009d800000791a */ /* 0x000fe80000000000 */
[----:B------:R-:W1:Y:S02]  /*2cf0*/  UTCATOMSWS.FIND_AND_SET.ALIGN UP0, UR5, UR5 ;  /* 0x00000005000575e3 */ /* 0x000e640008000800 */
[----:B-1----:R-:W-:Y:S01]  /*2d00*/  MOV R3, UR5 ;  /* 0x0000000500037c02 */ /* 0x002fe20008000f00 */
[----:B------:R-:W-:Y:S05]  /*2d10*/  BRA.U !UP0, `(.L_x_54) ;  /* 0xfffffffd08e87547 */ /* 0x000fea000b83ffff */
.L_x_53:
[-C--:B------:R-:W-:Y:S02]  /*2d20*/  SHF.L.U32 R2, R2, R3.reuse, RZ ;  /* 0x0000000302027219 */ /* 0x080fe400000006ff */
[----:B------:R-:W-:Y:S01]  /*2d30*/  SHF.L.U32 R0, R0, R3, RZ ;  /* 0x0000000300007219 */ /* 0x000fe200000006ff */
[----:B------:R-:W-:Y:S02]  /*2d40*/  IMAD.SHL.U32 R3, R3, 0x20, RZ ;  /* 0x0000002003037824 */ /* 0x000fe400078e00ff */
[----:B------:R1:W-:Y:S04]  /*2d50*/  ATOMS.OR RZ, [UR4+0x14], R2 ;  /* 0x00001402ffff798c */ /* 0x0003e8000b000004 */
[----:B------:R1:W-:Y:S04]  /*2d60*/  ATOMS.OR RZ, [UR4+0x18], R0 ;  /* 0x00001800ffff798c */ /* 0x0003e8000b000004 */
[----:B------:R1:W-:Y:S01]  /*2d70*/  STS [UR37+0x150], R3 ;  /* 0x00015003ff007988 */ /* 0x0003e20008000825 */
[----:B------:R-:W-:Y:S05]  /*2d80*/  BRA `(.L_x_52) ;  /* 0x0000000000107947 */ /* 0x000fea0003800000 */
.L_x_51:
[----:B------:R-:W-:Y:S02]  /*2d90*/  MOV R0, 0xffffffff ;  /* 0xffffffff00007802 */ /* 0x000fe40000000f00 */
[----:B------:R-:W-:-:S03]  /*2da0*/  MOV R2, 0x2dd0 ;  /* 0x00002dd000027802 */ /* 0x000fc60000000f00 */
[----:B------:R1:W-:Y:S04]  /*2db0*/  STS [UR37+0x150], R0 ;  /* 0x00015000ff007988 */ /* 0x0003e80008000825 */
[----:B-1-3-5:R-:W-:Y:S05]  /*2dc0*/  CALL.REL.NOINC `($__internal_1_$__cuda_sm10x_tcgen05_guardrail_trap_phase_invalid_during_alloc) ;  /* 0x0000004800a07944 */ /* 0x02afea0003c00000 */
.L_x_52:
[----:B------:R-:W-:Y:S05]  /*2dd0*/  WARPSYNC.ALL ;  /* 0x0000000000007948 */ /* 0x000fea0003800000 */
[----:B------:R-:W2:Y:S01]  /*2de0*/  S2UR UR5, SR_CgaCtaId ;  /* 0x00000000000579c3 */ /* 0x000ea20000008800 */
[----:B------:R-:W-:Y:S01]  /*2df0*/  UMOV UR4, 0x400 ;  /* 0x0000040000047882 */ /* 0x000fe20000000000 */
[----:B------:R-:W-:-:S06]  /*2e00*/  NOP ;  /* 0x0000000000007918 */ /* 0x000fcc0000000000 */
[----:B------:R-:W-:Y:S06]  /*2e10*/  BAR.ARV 0x6, 0xa0 ;  /* 0x0182800000007b1d */ /* 0x000fec0000002000 */
[----:B------:R-:W4:Y:S01]  /*2e20*/  LDCU UR7, c[0x0][0x38c] ;  /* 0x00007180ff0777ac */ /* 0x000f220008000800 */
[----:B------:R-:W-:Y:S01]  /*2e30*/  IMAD.MOV.U32 R11, RZ, RZ, 0x1 ;  /* 0x00000001ff0b7424 */ /* 0x000fe200078e00ff */
[----:B------:R-:W-:Y:S01]  /*2e40*/  CS2R R8, SRZ ;  /* 0x0000000000087805 */ /* 0x000fe2000001ff00 */
[----:B------:R-:W-:Y:S01]  /*2e50*/  IMAD.MOV.U32 R10, RZ, RZ, RZ ;  /* 0x000000ffff0a7224 */ /* 0x000fe200078e00ff */
[----:B------:R-:W3:Y:S01]  /*2e60*/  LDCU UR6, c[0x0][0x38c] ;  /* 0x00007180ff0677ac */ /* 0x000ee20008000800 */
[----:B------:R-:W-:Y:S01]  /*2e70*/  UMOV UR15, URZ ;  /* 0x000000ff000f7c82 */ /* 0x000fe20008000000 */
[----:B------:R-:W-:Y:S01]  /*2e80*/  UMOV UR14, URZ ;  /* 0x000000ff000e7c82 */ /* 0x000fe20008000000 */
[----:B--2---:R-:W-:Y:S01]  /*2e90*/  ULEA UR5, UR5, UR4, 0x18 ;  /* 0x0000000405057291 */ /* 0x004fe2000f8ec0ff */
[----:B------:R-:W-:Y:S01]  /*2ea0*/  UMOV UR24, 0x0 ;  /* 0x0000000000187882 */ /* 0x000fe20000000000 */
[----:B------:R-:W-:-:S02]  /*2eb0*/  UMOV UR25, 0x4100910 ;  /* 0x0410091000197882 */ /* 0x000fc40000000000 */
[----:B------:R-:W-:Y:S02]  /*2ec0*/  UIADD3 UR10, UPT, UPT, UR5, 0x6800, URZ ;  /* 0x00006800050a7890 */ /* 0x000fe4000fffe0ff */
[----:B------:R-:W-:Y:S02]  /*2ed0*/  UIADD3 UR11, UPT, UPT, UR5, 0x12800, URZ ;  /* 0x00012800050b7890 */ /* 0x000fe4000fffe0ff */
[----:B----4-:R-:W-:Y:S01]  /*2ee0*/  UIADD3 UR7, UPT, UPT, UR7, 0x1f, URZ ;  /* 0x0000001f07077890 */ /* 0x010fe2000fffe0ff */
[----:B-1----:R-:W1:Y:S01]  /*2ef0*/  LDS R0, [UR5+0x150] ;  /* 0x00015005ff007984 */ /* 0x002e620008000800 */
[----:B------:R-:W-:Y:S02]  /*2f00*/  USHF.R.U32.HI UR10, URZ, 0x4, UR10 ;  /* 0x00000004ff0a7899 */ /* 0x000fe4000801160a */
[----:B------:R-:W-:Y:S02]  /*2f10*/  USHF.R.S32.HI UR4, URZ, 0x1f, UR7 ;  /* 0x0000001fff047899 */ /* 0x000fe40008011407 */
[----:B------:R-:W-:-:S02]  /*2f20*/  USHF.R.U32.HI UR11, URZ, 0x4, UR11 ;  /* 0x00000004ff0b7899 */ /* 0x000fc4000801160b */
[----:B------:R-:W-:Y:S02]  /*2f30*/  ULEA.HI UR4, UR4, UR7, URZ, 0x5 ;  /* 0x0000000704047291 */ /* 0x000fe4000f8f28ff */
[----:B------:R-:W-:Y:S02]  /*2f40*/  ULOP3.LUT UR10, UR10, 0x3fff, URZ, 0xc0, !UPT ;  /* 0x00003fff0a0a7892 */ /* 0x000fe4000f8ec0ff */
[----:B------:R-:W-:Y:S02]  /*2f50*/  USHF.R.S32.HI UR4, URZ, 0x5, UR4 ;  /* 0x00000005ff047899 */ /* 0x000fe40008011404 */
[----:B------:R-:W-:Y:S02]  /*2f60*/  ULOP3.LUT UR11, UR11, 0x3fff, URZ, 0xc0, !UPT ;  /* 0x00003fff0b0b7892 */ /* 0x000fe4000f8ec0ff */
[----:B------:R-:W-:Y:S01]  /*2f70*/  UISETP.LT.AND UP0, UPT, UR4, 0x1, UPT ;  /* 0x000000010400788c */ /* 0x000fe2000bf01270 */
[----:B------:R-:W-:Y:S01]  /*2f80*/  UMOV UR22, 0x0 ;  /* 0x0000000000167882 */ /* 0x000fe20000000000 */
[----:B------:R-:W-:-:S02]  /*2f90*/  UMOV UR23, 0x4100910 ;  /* 0x0410091000177882 */ /* 0x000fc40000000000 */
[----:B------:R-:W-:Y:S02]  /*2fa0*/  USEL UR9, UR4, 0x1, !UP0 ;  /* 0x0000000104097887 */ /* 0x000fe4000c000000 */
[----:B------:R-:W-:Y:S02]  /*2fb0*/  ULOP3.LUT UR10, UR10, 0x10000, URZ, 0xfc, !UPT ;  /* 0x000100000a0a7892 */ /* 0x000fe4000f8efcff */
[----:B------:R-:W-:Y:S02]  /*2fc0*/  ULOP3.LUT UR11, UR11, 0x10000, URZ, 0xfc, !UPT ;  /* 0x000100000b0b7892 */ /* 0x000fe4000f8efcff */
[----:B------:R-:W-:Y:S02]  /*2fd0*/  UIADD3 UR9, UPT, UPT, -UR9, URZ, URZ ;  /* 0x000000ff09097290 */ /* 0x000fe4000fffe1ff */
[----:B---3--:R-:W-:Y:S01]  /*2fe0*/  UISETP.GE.AND UP3, UPT, UR6, 0x1, UPT ;  /* 0x000000010600788c */ /* 0x008fe2000bf66270 */
[----:B------:R-:W-:Y:S01]  /*2ff0*/  UMOV UR20, 0x0 ;  /* 0x0000000000147882 */ /* 0x000fe20000000000 */
[----:B------:R-:W-:Y:S01]  /*3000*/  UMOV UR21, 0x4100910 ;  /* 0x0410091000157882 */ /* 0x000fe20000000000 */
[----:B------:R-:W-:Y:S01]  /*3010*/  UMOV UR18, 0x0 ;  /* 0x0000000000127882 */ /* 0x000fe20000000000 */
[----:B------:R-:W-:Y:S01]  /*3020*/  UMOV UR19, 0x4100910 ;  /* 0x0410091000137882 */ /* 0x000fe20000000000 */
[----:B-1----:R-:W-:-:S15]  /*3030*/  R2UR UR16, R0 ;  /* 0x00000000001072ca */ /* 0x002fde00000e0000 */
.L_x_61:
[----:B------:R-:W-:Y:S02]  /*3040*/  LEA R0, R10, UR5, 0x3 ;  /* 0x000000050a007c11 */ /* 0x000fe4000f8e18ff */
[----:B------:R-:W-:Y:S02]  /*3050*/  SHF.L.U32 R2, R9, 0x1f, RZ ;  /* 0x0000001f09027819 */ /* 0x000fe400000006ff */
[----:B------:R-:W-:Y:S01]  /*3060*/  PLOP3.LUT P0, PT, PT, PT, UP3, 0x80, 0x8 ;  /* 0x000000000008781c */ /* 0x000fe20003f0f038 */
[----:B------:R-:W-:Y:S01]  /*3070*/  VIADD R3, R0, 0xb0 ;  /* 0x000000b000037836 */ /* 0x000fe20000000000 */
[----:B-1----:R-:W1:Y:S02]  /*3080*/  SYNCS.PHASECHK.TRANS64.TRYWAIT P1, [R0+URZ+0xa0], R2 ;  /* 0x0000a002000075a7 */ /* 0x002e6400080211ff */
[----:B-1-3--:R-:W-:Y:S09]  /*3090*/  @!P1 BRA `(.L_x_55) ;  /* 0x0000004000609947 */ /* 0x00aff20003800000 */
.L_x_136:
[----:B------:R-:W-:Y:S01]  /*30a0*/  LEA R4, R10, UR5, 0x4 ;  /* 0x000000050a047c11 */ /* 0x000fe2000f8e20ff */
[----:B------:R-:W-:Y:S01]  /*30b0*/  @UP3 ULEA UR6, UR14, UR5, 0x3 ;  /* 0x000000050e063291 */ /* 0x000fe2000f8e18ff */
[----:B------:R-:W-:Y:S01]  /*30c0*/  PLOP3.LUT P2, PT, PT, PT, PT, 0x80, 0x8 ;  /* 0x000000000008781c */ /* 0x000fe20003f4f070 */
[----:B------:R-:W-:Y:S01]  /*30d0*/  ULEA UR7, UR15, UR5, 0x3 ;  /* 0x000000050f077291 */ /* 0x000fe2000f8e18ff */
[----:B------:R-:W-:Y:S02]  /*30e0*/  PRMT R3, RZ, 0x654, R3 ;  /* 0x00000654ff037816 */ /* 0x000fe40000000003 */
[----:B------:R-:W2:Y:S01]  /*30f0*/  LDS.128 R4, [R4+0x130] ;  /* 0x0001300004047984 */ /* 0x000ea20000000c00 */
[----:B-1----:R-:W-:Y:S02]  /*3100*/  @P0 SHF.L.U32 R2, R8, 0x1f, RZ ;  /* 0x0000001f08020819 */ /* 0x002fe400000006ff */
[----:B------:R-:W-:Y:S01]  /*3110*/  SHF.L.U32 R0, R11, 0x1f, RZ ;  /* 0x0000001f0b007819 */ /* 0x000fe200000006ff */
[----:B------:R-:W-:Y:S01]  /*3120*/  @!PT LDS RZ, [RZ] ;  /* 0x00000000fffff984 */ /* 0x000fe20000000800 */
[----:B------:R-:W-:Y:S01]  /*3130*/  @!PT LDS RZ, [RZ] ;  /* 0x00000000fffff984 */ /* 0x000fe20000000800 */
[----:B------:R-:W-:Y:S01]  /*3140*/  @!PT LDS RZ, [RZ] ;  /* 0x00000000fffff984 */ /* 0x000fe20000000800 */
[----:B------:R-:W-:Y:S01]  /*3150*/  @!PT LDS RZ, [RZ] ;  /* 0x00000000fffff984 */ /* 0x000fe20000000800 */
[----:B------:R1:W-:Y:S06]  /*3160*/  MEMBAR.ALL.CTA ;  /* 0x0000000000007992 */ /* 0x0003ec0000008000 */
[----:B-1----:R-:W1:Y:S02]  /*3170*/  FENCE.VIEW.ASYNC.S ;  /* 0x00000000000073c6 */ /* 0x002e640000000000 */
[----:B-1----:R1:W-:Y:S01]  /*3180*/  SYNCS.ARRIVE.TRANS64.RED.A1T0 RZ, [R3+URZ], RZ ;  /* 0x000000ff03ff79a7 */ /* 0x0023e200081004ff */
[----:B------:R1:W3:Y:S01]  /*3190*/  @P0 SYNCS.PHASECHK.TRANS64.TRYWAIT P2, [UR6], R2 ;  /* 0x00000002ff0005a7 */ /* 0x0002e20008041106 */
[----:B------:R-:W-:Y:S01]  /*31a0*/  ULEA.HI UR6, UR15, UR15, URZ, 0x1 ;  /* 0x0000000f0f067291 */ /* 0x000fe2000f8f08ff */
[----:B--2---:R-:W-:-:S03]  /*31b0*/  LOP3.LUT P1, RZ, R6, 0x1, RZ, 0xc0, !PT ;  /* 0x0000000106ff7812 */ /* 0x004fc6000782c0ff */
[----:B------:R-:W-:Y:S02]  /*31c0*/  USHF.L.U32 UR8, UR6, 0x5, URZ ;  /* 0x0000000506087899 */ /* 0x000fe400080006ff */
[----:B------:R-:W-:Y:S02]  /*31d0*/  ULOP3.LUT UR6, UR6, 0xffe, URZ, 0xc0, !UPT ;  /* 0x00000ffe06067892 */ /* 0x000fe4000f8ec0ff */
[----:B------:R-:W-:Y:S02]  /*31e0*/  ULOP3.LUT UR8, UR8, 0xffffffc0, URZ, 0xc0, !UPT ;  /* 0xffffffc008087892 */ /* 0x000fe4000f8ec0ff */
[----:B------:R-:W-:Y:S02]  /*31f0*/  UIADD3 UR6, UPT, UPT, -UR6, UR15, URZ ;  /* 0x0000000f06067290 */ /* 0x000fe4000fffe1ff */
[----:B------:R-:W-:Y:S01]  /*3200*/  UIADD3 UR8, UPT, UPT, UR16, UR8, URZ ;  /* 0x0000000810087290 */ /* 0x000fe2000fffe0ff */
[----:B------:R-:W2:Y:S03]  /*3210*/  SYNCS.PHASECHK.TRANS64.TRYWAIT P0, [UR7+0xe0], R0 ;  /* 0x0000e000ff0075a7 */ /* 0x000ea60008001107 */
[----:B------:R-:W-:Y:S01]  /*3220*/  ULEA UR8, UR6, UR8, 0x14 ;  /* 0x0000000806087291 */ /* 0x000fe2000f8ea0ff */
[----:B-123--:R-:W-:Y:S11]  /*3230*/  @!P0 BRA `(.L_x_56) ;  /* 0x00000040000c8947 */ /* 0x00eff60003800000 */
.L_x_138:
[----:B------:R-:W-:Y:S01]  /*3240*/  IADD3 R10, PT, PT, R10, 0x1, RZ ;  /* 0x000000010a0a7810 */ /* 0x000fe20007ffe0ff */
[----:B------:R-:W-:Y:S06]  /*3250*/  BRA.U !UP3, `(.L_x_57) ;  /* 0x000000010bc07547 */ /* 0x000fec000b800000 */
[----:B------:R-:W-:Y:S01]  /*3260*/  UPLOP3.LUT UP4, UPT, UPT, UPT, UPT, 0x40, 0x4 ;  /* 0x000000000004789c */ /* 0x000fe20003f8e870 */
[----:B------:R-:W-:Y:S01]  /*3270*/  UMOV UR13, UR9 ;  /* 0x00000009000d7c82 */ /* 0x000fe20008000000 */
[----:B------:R-:W-:Y:S01]  /*3280*/  UMOV UR12, UR4 ;  /* 0x00000004000c7c82 */ /* 0x000fe20008000000 */
[----:B------:R-:W-:-:S08]  /*3290*/  UMOV UR17, UR14 ;  /* 0x0000000e00117c82 */ /* 0x000fd00008000000 */
.L_x_60:
[----:B------:R-:W-:Y:S02]  /*32a0*/  UIADD3 UR13, UPT, UPT, UR13, 0x1, URZ ;  /* 0x000000010d0d7890 */ /* 0x000fe4000fffe0ff */
[----:B--2---:R-:W-:Y:S02]  /*32b0*/  ULEA UR6, UR17, UR5, 0x3 ;  /* 0x0000000511067291 */ /* 0x004fe4000f8e18ff */
[----:B------:R-:W-:Y:S01]  /*32c0*/  UISETP.NE.AND UP0, UPT, UR13, URZ, UPT ;  /* 0x000000ff0d00728c */ /* 0x000fe2000bf05270 */
[----:B---3--:R-:W-:Y:S10]  /*32d0*/  @P2 BRA `(.L_x_58) ;  /* 0x00000000000c2947 */ /* 0x008ff40003800000 */
[----:B-1----:R-:W-:Y:S04]  /*32e0*/  SHF.L.U32 R2, R8, 0x1f, RZ ;  /* 0x0000001f08027819 */ /* 0x002fe800000006ff */
[----:B------:R-:W1:Y:S02]  /*32f0*/  SYNCS.PHASECHK.TRANS64.TRYWAIT P0, [UR6], R2 ;  /* 0x00000002ff0075a7 */ /* 0x000e640008001106 */
[----:B-1----:R-:W-:Y:S05]  /*3300*/  @!P0 BRA `(.L_x_59) ;  /* 0x0000003c00f08947 */ /* 0x002fea0003800000 */
.L_x_58:
[----:B------:R-:W-:Y:S01]  /*3310*/  UISETP.NE.AND UP1, UPT, UR12, 0x1, UPT ;  /* 0x000000010c00788c */ /* 0x000fe2000bf25270 */
[----:B------:R-:W-:Y:S01]  /*3320*/  PLOP3.LUT P2, PT, PT, PT, PT, 0x80, 0x8 ;  /* 0x000000000008781c */ /* 0x000fe20003f4f070 */
[----:B------:R-:W-:Y:S02]  /*3330*/  UIADD3 UR14, UPT, UPT, UR17, 0x1, URZ ;  /* 0x00000001110e7890 */ /* 0x000fe4000fffe0ff */
[----:B------:R-:W-:Y:S02]  /*3340*/  ULEA UR28, UR17, UR11, 0x9 ;  /* 0x0000000b111c7291 */ /* 0x000fe4000f8e48ff */
[----:B------:R-:W-:Y:S01]  /*3350*/  UISETP.NE.AND UP2, UPT, UR14, 0x6, UPT ;  /* 0x000000060e00788c */ /* 0x000fe2000bf45270 */
[----:B------:R-:W-:Y:S01]  /*3360*/  PLOP3.LUT P0, PT, PT, PT, UP1, 0x80, 0x8 ;  /* 0x000000000008781c */ /* 0x000fe20003f0f018 */
[----:B------:R-:W-:Y:S02]  /*3370*/  UIADD3 UR40, UPT, UPT, UR28, 0x2, URZ ;  /* 0x000000021c287890 */ /* 0x000fe4000fffe0ff */
[----:B------:R-:W-:Y:S02]  /*3380*/  USEL UR27, URZ, 0x1, UP2 ;  /* 0x00000001ff1b7887 */ /* 0x000fe40009000000 */
[----:B------:R-:W-:Y:S02]  /*3390*/  USEL UR14, UR14, URZ, UP2 ;  /* 0x000000ff0e0e7287 */ /* 0x000fe40009000000 */
[----:B------:R-:W-:Y:S02]  /*33a0*/  UIADD3 UR36, UPT, UPT, UR28, 0x4, URZ ;  /* 0x000000041c247890 */ /* 0x000fe4000fffe0ff */
[----:B------:R-:W-:Y:S01]  /*33b0*/  @UP1 ULEA UR26, UR14, UR5, 0x3 ;  /* 0x000000050e1a1291 */ /* 0x000fe2000f8e18ff */
[----:B------:R-:W-:Y:S01]  /*33c0*/  LOP3.LUT R8, R8, UR27, RZ, 0x3c, !PT ;  /* 0x0000001b08087c12 */ /* 0x000fe2000f8e3cff */
[----:B------:R-:W-:Y:S02]  /*33d0*/  UIADD3 UR32, UPT, UPT, UR28, 0x6, URZ ;  /* 0x000000061c207890 */ /* 0x000fe4000fffe0ff */
[----:B------:R-:W-:Y:S01]  /*33e0*/  UIADD3 UR6, UPT, UPT, UR6, 0x30, URZ ;  /* 0x0000003006067890 */ /* 0x000fe2000fffe0ff */
[----:B-1----:R-:W-:Y:S01]  /*33f0*/  @P0 SHF.L.U32 R0, R8, 0x1f, RZ ;  /* 0x0000001f08000819 */ /* 0x002fe200000006ff */
[----:B------:R-:W-:Y:S01]  /*3400*/  UIADD3 UR12, UPT, UPT, UR12, -0x1, URZ ;  /* 0xffffffff0c0c7890 */ /* 0x000fe2000fffe0ff */
[----:B------:R-:W-:Y:S02]  /*3410*/  UMOV UR29, 0x40004040 ;  /* 0x40004040001d7882 */ /* 0x000fe40000000000 */
[----:B------:R2:W3:Y:S01]  /*3420*/  @P0 SYNCS.PHASECHK.TRANS64.TRYWAIT P2, [UR26], R0 ;  /* 0x00000000ff0005a7 */ /* 0x0004e2000804111a */
[----:B------:R-:W-:Y:S01]  /*3430*/  ULEA UR26, UR17, UR10, 0x9 ;  /* 0x0000000a111a7291 */ /* 0x000fe2000f8e48ff */
[----:B------:R-:W-:Y:S01]  /*3440*/  UMOV UR27, 0x40004040 ;  /* 0x40004040001b7882 */ /* 0x000fe20000000000 */
[----:B------:R-:W-:Y:S02]  /*3450*/  UMOV UR41, 0x40004040 ;  /* 0x4000404000297882 */ /* 0x000fe40000000000 */
[----:B------:R-:W-:Y:S02]  /*3460*/  UIADD3 UR38, UPT, UPT, UR26, 0x2, URZ ;  /* 0x000000021a267890 */ /* 0x000fe4000fffe0ff */
[----:B------:R-:W-:Y:S02]  /*3470*/  UIADD3 UR34, UPT, UPT, UR26, 0x4, URZ ;  /* 0x000000041a227890 */ /* 0x000fe4000fffe0ff */
[----:B------:R-:W-:Y:S01]  /*3480*/  UIADD3 UR30, UPT, UPT, UR26, 0x6, URZ ;  /* 0x000000061a1e7890 */ /* 0x000fe2000fffe0ff */
[----:B------:R2:W-:Y:S01]  /*3490*/  UTCHMMA gdesc[UR26], gdesc[UR28], tmem[UR8], tmem[UR24], idesc[UR25], UP4 ;  /* 0x00ff181c1a0075ea */ /* 0x0005e2000a000008 */
[----:B------:R-:W-:Y:S01]  /*34a0*/  UPLOP3.LUT UP4, UPT, UPT, UPT, UPT, 0x80, 0x8 ;  /* 0x000000000008789c */ /* 0x000fe20003f8f070 */
[----:B------:R-:W-:Y:S01]  /*34b0*/  UMOV UR39, 0x40004040 ;  /* 0x4000404000277882 */ /* 0x000fe20000000000 */
[----:B------:R-:W-:Y:S01]  /*34c0*/  UMOV UR37, 0x40004040 ;  /* 0x4000404000257882 */ /* 0x000fe20000000000 */
[----:B------:R2:W-:Y:S01]  /*34d0*/  UTCHMMA gdesc[UR38], gdesc[UR40], tmem[UR8], tmem[UR22], idesc[UR23], UPT ;  /* 0x00ff1628260075ea */ /* 0x0005e2000b800008 */
[----:B------:R-:W-:Y:S01]  /*34e0*/  UMOV UR35, 0x40004040 ;  /* 0x4000404000237882 */ /* 0x000fe20000000000 */
[----:B------:R-:W-:Y:S01]  /*34f0*/  UMOV UR33, 0x40004040 ;  /* 0x4000404000217882 */ /* 0x000fe20000000000 */
[----:B------:R-:W-:Y:S01]  /*3500*/  UMOV UR31, 0x40004040 ;  /* 0x40004040001f7882 */ /* 0x000fe20000000000 */
[----:B------:R2:W-:Y:S01]  /*3510*/  UTCHMMA gdesc[UR34], gdesc[UR36], tmem[UR8], tmem[UR20], idesc[UR21], UPT ;  /* 0x00ff1424220075ea */ /* 0x0005e2000b800008 */
[----:B------:R2:W-:Y:S01]  /*3520*/  UTCHMMA gdesc[UR30], gdesc[UR32], tmem[UR8], tmem[UR18], idesc[UR19], UPT ;  /* 0x00ff12201e0075ea */ /* 0x0005e2000b800008 */
[----:B------:R2:W-:Y:S01]  /*3530*/  UTCBAR [UR6], URZ ;  /* 0x000000ff060073e9 */ /* 0x0005e200080000ff */
[----:B------:R-:W-:Y:S01]  /*3540*/  UMOV UR17, UR14 ;  /* 0x0000000e00117c82 */ /* 0x000fe20008000000 */
[----:B------:R-:W-:Y:S05]  /*3550*/  BRA.U UP0, `(.L_x_60) ;  /* 0xfffffffd00507547 */ /* 0x000fea000b83ffff */
.L_x_57:
[----:B------:R-:W-:Y:S01]  /*3560*/  UIADD3 UR15, UPT, UPT, UR15, 0x1, URZ ;  /* 0x000000010f0f7890 */ /* 0x000fe2000fffe0ff */
[C---:B------:R-:W-:Y:S01]  /*3570*/  ISETP.NE.AND P0, PT, R10.reuse, 0x2, PT ;  /* 0x000000020a00780c */ /* 0x040fe20003f05270 */
[----:B------:R-:W-:Y:S02]  /*3580*/  UIADD3 UR7, UPT, UPT, UR7, 0xc0, URZ ;  /* 0x000000c007077890 */ /* 0x000fe4000fffe0ff */
[----:B------:R-:W-:Y:S01]  /*3590*/  UISETP.NE.AND UP0, UPT, UR15, 0x4, UPT ;  /* 0x000000040f00788c */ /* 0x000fe2000bf05270 */
[----:B-12---:R-:W-:Y:S02]  /*35a0*/  SEL R0, RZ, 0x1, P0 ;  /* 0x00000001ff007807 */ /* 0x006fe40000000000 */
[----:B------:R-:W-:Y:S01]  /*35b0*/  SEL R10, R10, RZ, P0 ;  /* 0x000000ff0a0a7207 */ /* 0x000fe20000000000 */
[----:B------:R-:W-:Y:S01]  /*35c0*/  USEL UR6, URZ, 0x1, UP0 ;  /* 0x00000001ff067887 */ /* 0x000fe20008000000 */
[----:B------:R-:W-:Y:S01]  /*35d0*/  LOP3.LUT R9, R9, R0, RZ, 0x3c, !PT ;  /* 0x0000000009097212 */ /* 0x000fe200078e3cff */
[----:B------:R-:W-:Y:S01]  /*35e0*/  USEL UR15, UR15, URZ, UP0 ;  /* 0x000000ff0f0f7287 */ /* 0x000fe20008000000 */
[----:B------:R1:W-:Y:S03]  /*35f0*/  UTCBAR [UR7], URZ ;  /* 0x000000ff070073e9 */ /* 0x0003e600080000ff */
[----:B------:R-:W-:Y:S01]  /*3600*/  LOP3.LUT R11, R11, UR6, RZ, 0x3c, !PT ;  /* 0x000000060b0b7c12 */ /* 0x000fe2000f8e3cff */
[----:B------:R-:W-:Y:S07]  /*3610*/  @P1 BRA `(.L_x_61) ;  /* 0xfffffff800881947 */ /* 0x000fee000383ffff */
[----:B------:R-:W2:Y:S01]  /*3620*/  S2UR UR4, SR_CgaCtaId ;  /* 0x00000000000479c3 */ /* 0x000ea20000008800 */
[----:B------:R-:W-:Y:S01]  /*3630*/  ELECT P0, URZ, PT ;  /* 0x0000000000ff782f */ /* 0x000fe20003800000 */
[----:B------:R-:W-:Y:S01]  /*3640*/  IMAD.MOV.U32 R0, RZ, RZ, 0x1 ;  /* 0x00000001ff007424 */ /* 0x000fe200078e00ff */
[----:B------:R-:W-:Y:S01]  /*3650*/  UIADD3 UR5, UPT, UPT, UR5, 0xe0, URZ ;  /* 0x000000e005057890 */ /* 0x000fe2000fffe0ff */
[----:B------:R-:W-:Y:S01]  /*3660*/  SHF.L.U32 R2, R11, 0x1f, RZ ;  /* 0x0000001f0b027819 */ /* 0x000fe200000006ff */
[----:B------:R-:W-:-:S03]  /*3670*/  UMOV UR6, 0x40 ;  /* 0x0000004000067882 */ /* 0x000fc60000000000 */
[----:B------:R-:W-:Y:S01]  /*3680*/  UVIRTCOUNT.DEALLOC.SMPOOL 0x80 ;  /* 0x000000800000784c */ /* 0x000fe20000000000 */
[----:B--2---:R-:W-:Y:S02]  /*3690*/  ULEA UR4, UR4, UR6, 0x18 ;  /* 0x0000000604047291 */ /* 0x004fe4000f8ec0ff */
[----:B------:R-:W-:-:S07]  /*36a0*/  ULEA UR6, UR15, UR5, 0x3 ;  /* 0x000000050f067291 */ /* 0x000fce000f8e18ff */
[----:B------:R2:W-:Y:S02]  /*36b0*/  @P0 STS.U8 [UR4+0x1c], R0 ;  /* 0x00001c00ff000988 */ /* 0x0005e40008000004 */
[----:B------:R-:W4:Y:S02]  /*36c0*/  SYNCS.PHASECHK.TRANS64.TRYWAIT P0, [UR6], R2 ;  /* 0x00000002ff0075a7 */ /* 0x000f240008001106 */
[----:B--2-4-:R-:W-:Y:S05]  /*36d0*/  @!P0 BRA `(.L_x_62) ;  /* 0x0000003c00148947 */ /* 0x014fea0003800000 */
.L_x_141:
[----:B-1----:R-:W-:-:S04]  /*36e0*/  UIADD3 UR7, UPT, UPT, UR15, 0x1, URZ ;  /* 0x000000010f077890 */ /* 0x002fc8000fffe0ff */
[----:B------:R-:W-:-:S04]  /*36f0*/  UISETP.NE.AND UP0, UPT, UR7, 0x4, UPT ;  /* 0x000000040700788c */ /* 0x000fc8000bf05270 */
[----:B------:R-:W-:Y:S02]  /*3700*/  USEL UR8, URZ, 0x1, UP0 ;  /* 0x00000001ff087887 */ /* 0x000fe40008000000 */
[----:B------:R-:W-:-:S04]  /*3710*/  USEL UR7, UR7, URZ, UP0 ;  /* 0x000000ff07077287 */ /* 0x000fc80008000000 */
[----:B------:R-:W-:Y:S01]  /*3720*/  ULEA UR6, UR7, UR5, 0x3 ;  /* 0x0000000507067291 */ /* 0x000fe2000f8e18ff */
[----:B--2---:R-:W-:-:S04]  /*3730*/  LOP3.LUT R2, R11, UR8, RZ, 0x3c, !PT ;  /* 0x000000080b027c12 */ /* 0x004fc8000f8e3cff */
[----:B------:R-:W-:-:S04]  /*3740*/  SHF.L.U32 R3, R2, 0x1f, RZ ;  /* 0x0000001f02037819 */ /* 0x000fc800000006ff */
[----:B------:R-:W1:Y:S02]  /*3750*/  SYNCS.PHASECHK.TRANS64.TRYWAIT P0, [UR6], R3 ;  /* 0x00000003ff0075a7 */ /* 0x000e640008001106 */
[----:B-1----:R-:W-:Y:S05]  /*3760*/  @!P0 BRA `(.L_x_63) ;  /* 0x0000003c00088947 */ /* 0x002fea0003800000 */
.L_x_143:
        /* <DEDUP_REMOVED lines=9> */
.L_x_145:
[----:B------:R-:W-:-:S04]  /*3800*/  UIADD3 UR7, UPT, UPT, UR7, 0x1, URZ ;  /* 0x0000000107077890 */ /* 0x000fc8000fffe0ff */
[----:B------:R-:W-:-:S04]  /*3810*/  UISETP.NE.AND UP0, UPT, UR7, 0x4, UPT ;  /* 0x000000040700788c */ /* 0x000fc8000bf05270 */
[----:B------:R-:W-:Y:S02]  /*3820*/  USEL UR6, URZ, 0x1, UP0 ;  /* 0x00000001ff067887 */ /* 0x000fe40008000000 */
[----:B------:R-:W-:-:S04]  /*3830*/  USEL UR7, UR7, URZ, UP0 ;  /* 0x000000ff07077287 */ /* 0x000fc80008000000 */
[----:B------:R-:W-:Y:S01]  /*3840*/  ULEA UR7, UR7, UR5, 0x3 ;  /* 0x0000000507077291 */ /* 0x000fe2000f8e18ff */
[----:B------:R-:W-:-:S04]  /*3850*/  LOP3.LUT R2, R2, UR6, RZ, 0x3c, !PT ;  /* 0x0000000602027c12 */ /* 0x000fc8000f8e3cff */
[----:B------:R-:W-:-:S04]  /*3860*/  SHF.L.U32 R2, R2, 0x1f, RZ ;  /* 0x0000001f02027819 */ /* 0x000fc800000006ff */
[----:B------:R-:W2:Y:S02]  /*3870*/  SYNCS.PHASECHK.TRANS64.TRYWAIT P0, [UR7], R2 ;  /* 0x00000002ff0075a7 */ /* 0x000ea40008001107 */
[----:B--2---:R-:W-:Y:S05]  /*3880*/  @!P0 BRA `(.L_x_65) ;  /* 0x0000003800f08947 */ /* 0x004fea0003800000 */
.L_x_147:
[----:B------:R-:W-:Y:S01]  /*3890*/  NOP ;  /* 0x0000000000007918 */ /* 0x000fe20000000000 */
[----:B-1----:R-:W1:Y:S01]  /*38a0*/  LDS R0, [UR4+0x14] ;  /* 0x00001404ff007984 */ /* 0x002e620008000800 */
[----:B------:R-:W-:Y:S01]  /*38b0*/  ULOP3.LUT UR6, UR16, 0xffff, URZ, 0xc0, !UPT ;  /* 0x0000ffff10067892 */ /* 0x000fe2000f8ec0ff */
[----:B------:R-:W-:Y:S01]  /*38c0*/  UMOV UR8, 0xffff ;  /* 0x0000ffff00087882 */ /* 0x000fe20000000000 */
[----:B------:R-:W-:Y:S02]  /*38d0*/  UMOV UR5, 0x1 ;  /* 0x0000000100057882 */ /* 0x000fe40000000000 */
[----:B------:R-:W-:-:S04]  /*38e0*/  USHF.R.U32.HI UR6, URZ, 0x5, UR6 ;  /* 0x00000005ff067899 */ /* 0x000fc80008011606 */
[----:B------:R-:W-:Y:S02]  /*38f0*/  USHF.L.U32 UR8, UR8, UR6, URZ ;  /* 0x0000000608087299 */ /* 0x000fe400080006ff */
[----:B------:R-:W-:-:S04]  /*3900*/  USHF.L.U32 UR5, UR5, UR6, URZ ;  /* 0x0000000605057299 */ /* 0x000fc800080006ff */
[----:B-1----:R-:W-:-:S04]  /*3910*/  LOP3.LUT R0, R0, UR8, RZ, 0xc0, !PT ;  /* 0x0000000800007c12 */ /* 0x002fc8000f8ec0ff */
[----:B------:R-:W-:-:S13]  /*3920*/  ISETP.NE.AND P0, PT, R0, UR8, PT ;  /* 0x0000000800007c0c */ /* 0x000fda000bf05270 */
[----:B------:R-:W-:Y:S05]  /*3930*/  @P0 BRA `(.L_x_66) ;  /* 0x0000000000580947 */ /* 0x000fea0003800000 */
[----:B------:R-:W1:Y:S02]  /*3940*/  LDS R0, [UR4+0x18] ;  /* 0x00001804ff007984 */ /* 0x000e640008000800 */
[----:B-1----:R-:W-:-:S04]  /*3950*/  LOP3.LUT R0, R0, UR5, RZ, 0xc0, !PT ;  /* 0x0000000500007c12 */ /* 0x002fc8000f8ec0ff */
[----:B------:R-:W-:-:S13]  /*3960*/  ISETP.NE.AND P0, PT, R0, UR5, PT ;  /* 0x0000000500007c0c */ /* 0x000fda000bf05270 */
[----:B------:R-:W-:Y:S05]  /*3970*/  @P0 BRA `(.L_x_67) ;  /* 0x00000000003c0947 */ /* 0x000fea0003800000 */
[----:B------:R-:W1:Y:S01]  /*3980*/  S2R R2, SR_LANEID ;  /* 0x0000000000027919 */ /* 0x000e620000000000 */
[----:B------:R-:W-:Y:S01]  /*3990*/  ULOP3.LUT UR8, URZ, UR8, URZ, 0x33, !UPT ;  /* 0x00000008ff087292 */ /* 0x000fe2000f8e33ff */
[----:B------:R-:W-:Y:S02]  /*39a0*/  VOTEU.ANY UR7, UPT, PT ;  /* 0x0000000000077886 */ /* 0x000fe400038e0100 */
[----:B------:R-:W-:-:S03]  /*39b0*/  UFLO.U32 UR7, UR7 ;  /* 0x00000007000772bd */ /* 0x000fc600080e0000 */
[----:B------:R-:W-:-:S04]  /*39c0*/  IMAD.U32 R0, RZ, RZ, UR8 ;  /* 0x00000008ff007e24 */ /* 0x000fc8000f8e00ff */
[----:B------:R2:W4:Y:S02]  /*39d0*/  REDUX UR6, R0 ;  /* 0x00000000000673c4 */ /* 0x0005240000000000 */
[----:B------:R1:W-:Y:S02]  /*39e0*/  UTCATOMSWS.AND URZ, UR8 ;  /* 0x0000000800ff79e3 */ /* 0x0003e40008000000 */
[----:B-1----:R-:W-:Y:S02]  /*39f0*/  ISETP.EQ.U32.AND P0, PT, R2, UR7, PT ;  /* 0x0000000702007c0c */ /* 0x002fe4000bf02070 */
[----:B--2---:R-:W-:Y:S02]  /*3a00*/  LOP3.LUT R0, RZ, UR5, RZ, 0x33, !PT ;  /* 0x00000005ff007c12 */ /* 0x004fe4000f8e33ff */
[----:B----4-:R-:W-:Y:S02]  /*3a10*/  MOV R2, UR6 ;  /* 0x0000000600027c02 */ /* 0x010fe40008000f00 */
[----:B------:R-:W1:Y:S07]  /*3a20*/  REDUX UR5, R0 ;  /* 0x00000000000573c4 */ /* 0x000e6e0000000000 */
[----:B------:R2:W-:Y:S01]  /*3a30*/  @P0 ATOMS.AND RZ, [UR4+0x14], R2 ;  /* 0x00001402ffff098c */ /* 0x0005e2000a800004 */
[----:B-1----:R-:W-:-:S05]  /*3a40*/  IMAD.U32 R0, RZ, RZ, UR5 ;  /* 0x00000005ff007e24 */ /* 0x002fca000f8e00ff */
[----:B------:R2:W-:Y:S01]  /*3a50*/  @P0 ATOMS.AND RZ, [UR4+0x18], R0 ;  /* 0x00001800ffff098c */ /* 0x0005e2000a800004 */
[----:B------:R-:W-:Y:S05]  /*3a60*/  BRA `(.L_x_68) ;  /* 0x0000000000147947 */ /* 0x000fea0003800000 */
.L_x_67:
[----:B------:R-:W-:Y:S02]  /*3a70*/  MOV R2, 0x3a90 ;  /* 0x00003a9000027802 */ /* 0x000fe40000000f00 */
[----:B---3-5:R-:W-:Y:S05]  /*3a80*/  CALL.REL.NOINC `($__internal_0_$__cuda_sm10x_tcgen05_guardrail_trap_col_being_dealloced_not_returned_by_alloc) ;  /* 0x0000003c00647944 */ /* 0x028fea0003c00000 */
[----:B------:R-:W-:Y:S05]  /*3a90*/  BRA `(.L_x_68) ;  /* 0x0000000000087947 */ /* 0x000fea0003800000 */
.L_x_66:
[----:B------:R-:W-:Y:S02]  /*3aa0*/  MOV R2, 0x3ac0 ;  /* 0x00003ac000027802 */ /* 0x000fe40000000f00 */
[----:B---3-5:R-:W-:Y:S05]  /*3ab0*/  CALL.REL.NOINC `($__internal_2_$__cuda_sm10x_tcgen05_guardrail_trap_unallocated_columns_being_dealloced) ;  /* 0x0000003c00707944 */ /* 0x028fea0003c00000 */
.L_x_68:
[----:B------:R-:W-:Y:S01]  /*3ac0*/  NOP ;  /* 0x0000000000007918 */ /* 0x000fe20000000000 */
[----:B------:R-:W-:Y:S05]  /*3ad0*/  EXIT ;  /* 0x000000000000794d */ /* 0x000fea0003800000 */
.L_x_50:
[----:B------:R-:W-:-:S09]  /*3ae0*/  UISETP.NE.OR UP2, UPT, UR8, 0x3, !UP2 ;  /* 0x000000030800788c */ /* 0x000fd2000d745670 */
[----:B------:R-:W-:Y:S05]  /*3af0*/  BRA.U UP2, `(.L_x_69) ;  /* 0x0000000d02ac7547 */ /* 0x000fea000b800000 */
[----:B------:R-:W1:Y:S01]  /*3b00*/  LDC R0, c[0x0][0xb30] ;  /* 0x0002cc00ff007b82 */ /* 0x000e620000000800 */
[----:B------:R-:W2:Y:S01]  /*3b10*/  LDCU.64 UR8, c[0x0][0x888] ;  /* 0x00011100ff0877ac */ /* 0x000ea20008000a00 */
[----:B------:R-:W-:Y:S01]  /*3b20*/  IMAD.MOV.U32 R32, RZ, RZ, 0x1 ;  /* 0x00000001ff207424 */ /* 0x000fe200078e00ff */
[----:B------:R-:W-:Y:S01]  /*3b30*/  CS2R R28, SRZ ;  /* 0x00000000001c7805 */ /* 0x000fe2000001ff00 */
[----:B------:R-:W-:Y:S01]  /*3b40*/  IMAD.MOV.U32 R25, RZ, RZ, 0x2000 ;  /* 0x00002000ff197424 */ /* 0x000fe200078e00ff */
[----:B------:R-:W4:Y:S03]  /*3b50*/  LDCU.64 UR4, c[0x0][0x890] ;  /* 0x00011200ff0477ac */ /* 0x000f260008000a00 */
[----:B------:R-:W3:Y:S01]  /*3b60*/  LDC R24, c[0x0][0x370] ;  /* 0x0000dc00ff187b82 */ /* 0x000ee20000000800 */
[----:B------:R-:W-:Y:S01]  /*3b70*/  UMOV UR7, 0x400 ;  /* 0x0000040000077882 */ /* 0x000fe20000000000 */
[----:B------:R-:W-:-:S02]  /*3b80*/  UPLOP3.LUT UP1, UPT, UPT, UPT, UPT, 0x40, 0x4 ;  /* 0x000000000004789c */ /* 0x000fc40003f2e870 */
[----:B------:R-:W-:Y:S01]  /*3b90*/  ULEA UR7, UR37, UR7, 0x18 ;  /* 0x0000000725077291 */ /* 0x000fe2000f8ec0ff */
[----:B------:R-:W-:-:S03]  /*3ba0*/  UMOV UR13, URZ ;  /* 0x000000ff000d7c82 */ /* 0x000fc60008000000 */
[----:B------:R-:W3:Y:S01]  /*3bb0*/  LDC R3, c[0x0][0xb0c] ;  /* 0x0002c300ff037b82 */ /* 0x000ee20000000800 */
[----:B--2---:R-:W-:Y:S02]  /*3bc0*/  UISETP.NE.U32.AND UP3, UPT, UR8, URZ, UPT ;  /* 0x000000ff0800728c */ /* 0x004fe4000bf65070 */
[----:B----4-:R-:W-:-:S05]  /*3bd0*/  UISETP.NE.U32.AND UP4, UPT, UR4, URZ, UPT ;  /* 0x000000ff0400728c */ /* 0x010fca000bf85070 */
[----:B------:R-:W2:Y:S01]  /*3be0*/  LDC R18, c[0x0][0xb20] ;  /* 0x0002c800ff127b82 */ /* 0x000ea20000000800 */
[----:B-1----:R-:W-:Y:S01]  /*3bf0*/  ISETP.NE.AND P1, PT, R0, 0x1, PT ;  /* 0x000000010000780c */ /* 0x002fe20003f25270 */
[----:B------:R-:W-:Y:S02]  /*3c00*/  UISETP.NE.AND.EX UP3, UPT, UR9, URZ, UPT, UP3 ;  /* 0x000000ff0900728c */ /* 0x000fe4000bf65330 */
[----:B------:R-:W-:-:S04]  /*3c10*/  UISETP.NE.AND.EX UP4, UPT, UR5, URZ, UPT, UP4 ;  /* 0x000000ff0500728c */ /* 0x000fc8000bf85340 */
[----:B------:R-:W1:Y:S08]  /*3c20*/  LDC.64 R30, c[0x0][0x348] ;  /* 0x0000d200ff1e7b82 */ /* 0x000e700000000a00 */
[----:B------:R-:W4:Y:S08]  /*3c30*/  LDC.64 R16, c[0x0][0xb10] ;  /* 0x0002c400ff107b82 */ /* 0x000f300000000a00 */
[----:B------:R-:W1:Y:S08]  /*3c40*/  LDC.64 R6, c[0x0][0xb18] ;  /* 0x0002c600ff067b82 */ /* 0x000e700000000a00 */
[----:B------:R-:W1:Y:S08]  /*3c50*/  LDC.64 R4, c[0x0][0xb28] ;  /* 0x0002ca00ff047b82 */ /* 0x000e700000000a00 */
[----:B--23--:R-:W1:Y:S02]  /*3c60*/  LDC R19, c[0x0][0x374] ;  /* 0x0000dd00ff137b82 */ /* 0x00ce640000000800 */
.L_x_78:
[C---:B------:R-:W-:Y:S02]  /*3c70*/  LEA R0, R29.reuse, UR7, 0x3 ;  /* 0x000000071d007c11 */ /* 0x040fe4000f8e18ff */
[----:B------:R-:W-:Y:S02]  /*3c80*/  SHF.L.U32 R2, R28, 0x1f, RZ ;  /* 0x0000001f1c027819 */ /* 0x000fe400000006ff */
[----:B------:R-:W-:Y:S02]  /*3c90*/  LEA R20, R29, UR7, 0x4 ;  /* 0x000000071d147c11 */ /* 0x000fe4000f8e20ff */
[----:B--2---:R-:W2:Y:S02]  /*3ca0*/  SYNCS.PHASECHK.TRANS64.TRYWAIT P0, [R0+URZ+0xa0], R2 ;  /* 0x0000a002000075a7 */ /* 0x004ea400080011ff */
[----:B--2---:R-:W-:Y:S05]  /*3cb0*/  @!P0 BRA `(.L_x_70) ;  /* 0x0000003400fc8947 */ /* 0x004fea0003800000 */
.L_x_148:
[----:B------:R-:W-:Y:S01]  /*3cc0*/  ISETP.GE.AND P0, PT, R26, 0x1, PT ;  /* 0x000000011a00780c */ /* 0x000fe20003f06270 */
[----:B------:R-:W3:Y:S01]  /*3cd0*/  LDS.128 R20, [R20+0x130] ;  /* 0x0001300014147984 */ /* 0x000ee20000000c00 */
[----:B--2---:R-:W-:Y:S01]  /*3ce0*/  VIADD R0, R0, 0xb0 ;  /* 0x000000b000007836 */ /* 0x004fe20000000000 */
[----:B------:R-:W-:Y:S01]  /*3cf0*/  @!PT LDS RZ, [RZ] ;  /* 0x00000000fffff984 */ /* 0x000fe20000000800 */
[----:B------:R-:W-:Y:S01]  /*3d00*/  @!PT LDS RZ, [RZ] ;  /* 0x00000000fffff984 */ /* 0x000fe20000000800 */
[----:B------:R-:W-:Y:S01]  /*3d10*/  @!PT LDS RZ, [RZ] ;  /* 0x00000000fffff984 */ /* 0x000fe20000000800 */
[----:B------:R-:W-:Y:S01]  /*3d20*/  @!PT LDS RZ, [RZ] ;  /* 0x00000000fffff984 */ /* 0x000fe20000000800 */
[----:B------:R2:W-:Y:S06]  /*3d30*/  MEMBAR.ALL.CTA ;  /* 0x0000000000007992 */ /* 0x0005ec0000008000 */
[----:B--2---:R-:W2:Y:S01]  /*3d40*/  FENCE.VIEW.ASYNC.S ;  /* 0x00000000000073c6 */ /* 0x004ea20000000000 */
[----:B------:R-:W-:Y:S04]  /*3d50*/  PRMT R0, RZ, 0x654, R0 ;  /* 0x00000654ff007816 */ /* 0x000fe80000000000 */
[----:B--2---:R2:W-:Y:S01]  /*3d60*/  SYNCS.ARRIVE.TRANS64.RED.A1T0 RZ, [R0+URZ], RZ ;  /* 0x000000ff00ff79a7 */ /* 0x0045e200081004ff */
[----:B---3--:R-:W-:Y:S11]  /*3d70*/  LOP3.LUT P3, RZ, R22, 0x1, RZ, 0xc0, !PT ;  /* 0x0000000116ff7812 */ /* 0x008ff6000786c0ff */
[----:B------:R-:W-:Y:S02]  /*3d80*/  @!UPT UIADD3 URZ, UPT, UPT, URZ, URZ, URZ ;  /* 0x000000fffffff290 */ /* 0x000fe4000fffe0ff */
[----:B------:R-:W-:Y:S02]  /*3d90*/  @P3 MOV R11, R20 ;  /* 0x00000014000b3202 */ /* 0x000fe40000000f00 */
[----:B------:R-:W-:Y:S01]  /*3da0*/  @P3 LOP3.LUT R10, R21, 0xffff, RZ, 0xc0, !PT ;  /* 0x0000ffff150a3812 */ /* 0x000fe200078ec0ff */
[----:B--2---:R-:W-:Y:S06]  /*3db0*/  @!P0 BRA `(.L_x_71) ;  /* 0x0000000000a48947 */ /* 0x004fec0003800000 */
[-C--:B-1----:R-:W-:Y:S01]  /*3dc0*/  IMAD.HI.U32 R0, R19, R7.reuse, RZ ;  /* 0x0000000713007227 */ /* 0x082fe200078e00ff */
[----:B------:R-:W-:Y:S02]  /*3dd0*/  ISETP.NE.AND P0, PT, R6, 0x1, PT ;  /* 0x000000010600780c */ /* 0x000fe40003f05270 */
[----:B------:R-:W-:Y:S01]  /*3de0*/  ISETP.NE.AND P2, PT, R26, 0x1, PT ;  /* 0x000000011a00780c */ /* 0x000fe20003f45270 */
[----:B----4-:R-:W-:Y:S01]  /*3df0*/  IMAD.HI.U32 R9, R24, R16, RZ ;  /* 0x0000001018097227 */ /* 0x010fe200078e00ff */
[----:B------:R-:W-:Y:S02]  /*3e00*/  SHF.R.U32.HI R0, RZ, R18, R0 ;  /* 0x00000012ff007219 */ /* 0x000fe40000011600 */
[----:B------:R-:W-:Y:S01]  /*3e10*/  ISETP.NE.AND P4, PT, R3, 0x1, PT ;  /* 0x000000010300780c */ /* 0x000fe20003f85270 */
[----:B------:R-:W-:Y:S01]  /*3e20*/  IMAD.HI.U32 R13, R10, R7, RZ ;  /* 0x000000070a0d7227 */ /* 0x000fe200078e00ff */
[----:B------:R-:W-:Y:S02]  /*3e30*/  SHF.R.U32.HI R9, RZ, R17, R9 ;  /* 0x00000011ff097219 */ /* 0x000fe40000011609 */
[----:B------:R-:W-:Y:S01]  /*3e40*/  SEL R0, R19, R0, !P0 ;  /* 0x0000000013007207 */ /* 0x000fe20004000000 */
[----:B------:R-:W-:Y:S01]  /*3e50*/  IMAD.HI.U32 R12, R11, R16, RZ ;  /* 0x000000100b0c7227 */ /* 0x000fe200078e00ff */
[----:B------:R-:W-:Y:S03]  /*3e60*/  SEL R9, R24, R9, !P4 ;  /* 0x0000000918097207 */ /* 0x000fe60006000000 */
[-C--:B------:R-:W-:Y:S01]  /*3e70*/  IMAD.HI.U32 R8, R0, R4.reuse, RZ ;  /* 0x0000000400087227 */ /* 0x080fe200078e00ff */
[----:B------:R-:W-:Y:S03]  /*3e80*/  SHF.R.U32.HI R12, RZ, R17, R12 ;  /* 0x00000011ff0c7219 */ /* 0x000fe6000001160c */
[----:B------:R-:W-:Y:S01]  /*3e90*/  IMAD.HI.U32 R2, R9, R4, RZ ;  /* 0x0000000409027227 */ /* 0x000fe200078e00ff */
[-C--:B------:R-:W-:Y:S02]  /*3ea0*/  @P2 SHF.R.U32.HI R0, RZ, R5.reuse, R8 ;  /* 0x00000005ff002219 */ /* 0x080fe40000011608 */
[----:B------:R-:W-:Y:S02]  /*3eb0*/  SHF.R.U32.HI R8, RZ, R18, R13 ;  /* 0x00000012ff087219 */ /* 0x000fe4000001160d */
[----:B------:R-:W-:Y:S01]  /*3ec0*/  @P2 SHF.R.U32.HI R9, RZ, R5, R2 ;  /* 0x00000005ff092219 */ /* 0x000fe20000011602 */
[----:B------:R-:W-:Y:S01]  /*3ed0*/  IMAD R0, R26, R0, RZ ;  /* 0x000000001a007224 */ /* 0x000fe200078e02ff */
[----:B------:R-:W-:Y:S02]  /*3ee0*/  SEL R8, R10, R8, !P0 ;  /* 0x000000080a087207 */ /* 0x000fe40004000000 */
[----:B------:R-:W-:Y:S01]  /*3ef0*/  SEL R2, R11, R12, !P4 ;  /* 0x0000000c0b027207 */ /* 0x000fe20006000000 */
[----:B------:R-:W-:Y:S01]  /*3f00*/  IMAD R12, R26, R9, RZ ;  /* 0x000000091a0c7224 */ /* 0x000fe200078e02ff */
[C---:B------:R-:W-:Y:S01]  /*3f10*/  ISETP.GE.AND P0, PT, R8.reuse, R0, PT ;  /* 0x000000000800720c */ /* 0x040fe20003f06270 */
[----:B------:R-:W-:Y:S03]  /*3f20*/  IMAD.HI.U32 R0, R8, R4, RZ ;  /* 0x0000000408007227 */ /* 0x000fe600078e00ff */
[----:B------:R-:W-:Y:S02]  /*3f30*/  ISETP.GE.OR P0, PT, R2, R12, P0 ;  /* 0x0000000c0200720c */ /* 0x000fe40000706670 */
[-C--:B------:R-:W-:Y:S04]  /*3f40*/  SHF.R.U32.HI R0, RZ, R5.reuse, R0 ;  /* 0x00000005ff007219 */ /* 0x080fe80000011600 */
[----:B------:R-:W-:Y:S05]  /*3f50*/  SEL R13, R8, R0, !P2 ;  /* 0x00000000080d7207 */ /* 0x000fea0005000000 */
[----:B------:R-:W-:Y:S02]  /*3f60*/  IMAD.MOV R12, RZ, RZ, -R13 ;  /* 0x000000ffff0c7224 */ /* 0x000fe400078e0a0d */
[----:B------:R-:W-:Y:S04]  /*3f70*/  @!P0 IMAD.HI.U32 R0, R2, R4, RZ ;  /* 0x0000000402008227 */ /* 0x000fe800078e00ff */
[----:B------:R-:W-:Y:S01]  /*3f80*/  IMAD R12, R26, R12, R8 ;  /* 0x0000000c1a0c7224 */ /* 0x000fe200078e0208 */
[----:B------:R-:W-:Y:S04]  /*3f90*/  @!P0 SHF.R.U32.HI R0, RZ, R5, R0 ;  /* 0x00000005ff008219 */ /* 0x000fe80000011600 */
[----:B------:R-:W-:Y:S04]  /*3fa0*/  @!P0 SEL R0, R2, R0, !P2 ;  /* 0x0000000002008207 */ /* 0x000fe80005000000 */
[----:B------:R-:W-:Y:S01]  /*3fb0*/  @!P0 IADD3 R13, PT, PT, R13, -R0, RZ ;  /* 0x800000000d0d8210 */ /* 0x000fe20007ffe0ff */
[----:B------:R-:W-:Y:S01]  /*3fc0*/  @!P0 IMAD R0, R9, R12, R0 ;  /* 0x0000000c09008224 */ /* 0x000fe200078e0200 */
[----:B------:R-:W-:Y:S01]  /*3fd0*/  IADD3 R9, PT, PT, -R8, RZ, RZ ;  /* 0x000000ff08097210 */ /* 0x000fe20007ffe1ff */
[--C-:B------:R-:W-:Y:S02]  /*3fe0*/  IMAD.MOV R12, RZ, RZ, -R2.reuse ;  /* 0x000000ffff0c7224 */ /* 0x100fe400078e0a02 */
[----:B------:R-:W-:Y:S02]  /*3ff0*/  @!P0 IMAD R8, R13, R26, R2 ;  /* 0x0000001a0d088224 */ /* 0x000fe400078e0202 */
[----:B------:R-:W-:Y:S02]  /*4000*/  @!P0 IMAD.MOV.U32 R2, RZ, RZ, R0 ;  /* 0x000000ffff028224 */ /* 0x000fe400078e0000 */
[----:B------:R-:W-:Y:S02]  /*4010*/  IMAD R11, R3, R12, R11 ;  /* 0x0000000c030b7224 */ /* 0x000fe400078e020b */
[----:B------:R-:W-:Y:S02]  /*4020*/  IMAD R10, R6, R9, R10 ;  /* 0x00000009060a7224 */ /* 0x000fe400078e020a */
[----:B------:R-:W-:Y:S02]  /*4030*/  IMAD R11, R2, R3, R11 ;  /* 0x00000003020b7224 */ /* 0x000fe400078e020b */
[----:B------:R-:W-:Y:S02]  /*4040*/  IMAD R10, R8, R6, R10 ;  /* 0x00000006080a7224 */ /* 0x000fe400078e020a */
.L_x_71:
[----:B------:R-:W-:Y:S05]  /*4050*/  BRA.U UP1, `(.L_x_72) ;  /* 0x0000000101107547 */ /* 0x000fea000b800000 */
[----:B------:R-:W-:Y:S04]  /*4060*/  MOV R2, UR6 ;  /* 0x0000000600027c02 */ /* 0x000fe80008000f00 */
[----:B------:R-:W-:Y:S04]  /*4070*/  SHF.L.U32 R2, R2, 0x1f, RZ ;  /* 0x0000001f02027819 */ /* 0x000fe800000006ff */
[----:B------:R-:W2:Y:S02]  /*4080*/  SYNCS.PHASECHK.TRANS64.TRYWAIT P0, [UR7+0x98], R2 ;  /* 0x00009802ff0075a7 */ /* 0x000ea40008001107 */
[----:B--2---:R-:W-:Y:S05]  /*4090*/  @!P0 BRA `(.L_x_73) ;  /* 0x0000003400188947 */ /* 0x004fea0003800000 */
.L_x_72:
[----:B------:R-:W-:Y:S02]  /*40a0*/  R2UR UR11, R15 ;  /* 0x000000000f0b72ca */ /* 0x000fe400000e0000 */
[----:B------:R-:W-:Y:S02]  /*40b0*/  R2UR UR10, R14 ;  /* 0x000000000e0a72ca */ /* 0x000fe400000e0000 */
[----:B------:R-:W-:Y:S04]  /*40c0*/  ISETP.NE.U32.AND P2, PT, RZ, UR4, PT ;  /* 0x00000004ff007c0c */ /* 0x000fe8000bf45070 */
[----:B------:R-:W-:Y:S05]  /*40d0*/  ISETP.NE.AND.EX P2, PT, RZ, UR5, PT, P2 ;  /* 0x00000005ff007c0c */ /* 0x000fea000bf45320 */
[----:B------:R-:W-:Y:S02]  /*40e0*/  USHF.L.U32 UR11, UR11, 0x6, URZ ;  /* 0x000000060b0b7899 */ /* 0x000fe400080006ff */
[----:B------:R-:W-:Y:S01]  /*40f0*/  USHF.L.U32 UR10, UR10, 0x6, URZ ;  /* 0x000000060a0a7899 */ /* 0x000fe200080006ff */
[----:B------:R-:W-:Y:S11]  /*4100*/  BRA.U !UP4, `(.L_x_74) ;  /* 0x000000010c347547 */ /* 0x000ff6000b800000 */
[----:B------:R-:W-:Y:S01]  /*4110*/  UPLOP3.LUT UP0, UPT, UPT, UPT, UP3, 0x80, 0x8 ;  /* 0x000000000008789c */ /* 0x000fe20003f0f030 */
[----:B--2---:R-:W-:Y:S02]  /*4120*/  HFMA2 R0, -RZ, RZ, 0, 5.9604644775390625e-08 ;  /* 0x00000001ff007431 */ /* 0x004fe400000001ff */
[----:B------:R-:W-:Y:S03]  /*4130*/  IMAD.MOV.U32 R64, RZ, RZ, 0x1 ;  /* 0x00000001ff407424 */ /* 0x000fe600078e00ff */
[----:B------:R-:W-:Y:S05]  /*4140*/  PLOP3.LUT P0, PT, PT, PT, UP0, 0x80, 0x8 ;  /* 0x000000000008781c */ /* 0x000fea0003f0f008 */
[----:B------:R-:W2:Y:S01]  /*4150*/  @UP0 LDCU.64 UR14, c[0x0][0x888] ;  /* 0x00011100ff0e07ac */ /* 0x000ea20008000a00 */
[----:B------:R-:W-:Y:S07]  /*4160*/  @UP0 UIMAD UR8, UR36, UR4, URZ ;  /* 0x00000004240802a4 */ /* 0x000fee000f8e02ff */
[----:B------:R-:W-:Y:S01]  /*4170*/  @!P0 PRMT R64, R0, 0x7610, R64 ;  /* 0x0000761000408816 */ /* 0x000fe20000000040 */
[----:B--2---:R-:W-:Y:S03]  /*4180*/  @UP0 UIMAD.WIDE UR14, UR8, 0x4, UR14 ;  /* 0x00000004080e08a5 */ /* 0x004fe6000f8e020e */
[----:B------:R-:W2:Y:S03]  /*4190*/  @!UP0 LDCU UR8, c[0x0][0x880] ;  /* 0x00011000ff0887ac */ /* 0x000ea60008000800 */
[----:B------:R-:W-:Y:S01]  /*41a0*/  IMAD.U32 R8, RZ, RZ, UR14 ;  /* 0x0000000eff087e24 */ /* 0x000fe2000f8e00ff */
[----:B------:R-:W-:Y:S05]  /*41b0*/  MOV R9, UR15 ;  /* 0x0000000f00097c02 */ /* 0x000fea0008000f00 */
[----:B-----5:R3:W5:Y:S02]  /*41c0*/  @P0 LDG.E R35, desc[UR46][R8.64] ;  /* 0x0000002e08230981 */ /* 0x020764000c1e1900 */
[----:B--23--:R-:W-:Y:S07]  /*41d0*/  @!P0 IMAD.U32 R35, RZ, RZ, UR8 ;  /* 0x00000008ff238e24 */ /* 0x00cfee000f8e00ff */
.L_x_74:
[----:B-----5:R-:W-:Y:S01]  /*41e0*/  @!P2 FSETP.EQ.AND P0, PT, R35, RZ, PT ;  /* 0x000000ff2300a20b */ /* 0x020fe20003f02000 */
[----:B------:R-:W-:Y:S01]  /*41f0*/  @!UPT UIADD3 URZ, UPT, UPT, URZ, URZ, URZ ;  /* 0x000000fffffff290 */ /* 0x000fe2000fffe0ff */
[----:B------:R-:W-:Y:S11]  /*4200*/  @!P2 BRA `(.L_x_75) ;  /* 0x000000000014a947 */ /* 0x000ff60003800000 */
[----:B------:R-:W-:Y:S02]  /*4210*/  LOP3.LUT P2, RZ, R64, 0xff, RZ, 0xc0, !PT ;  /* 0x000000ff40ff7812 */ /* 0x000fe4000784c0ff */
[----:B------:R-:W-:Y:S04]  /*4220*/  PLOP3.LUT P0, PT, PT, PT, UP0, 0x80, 0x8 ;  /* 0x000000000008781c */ /* 0x000fe80003f0f008 */
[----:B------:R-:W-:Y:S07]  /*4230*/  PLOP3.LUT P0, PT, P0, PT, PT, 0x8, 0x80 ;  /* 0x000000000080781c */ /* 0x000fee000070e170 */
[----:B------:R-:W-:Y:S11]  /*4240*/  @P2 FSETP.EQ.AND P0, PT, R35, RZ, PT ;  /* 0x000000ff2300220b */ /* 0x000ff60003f02000 */
[----:B------:R-:W-:Y:S02]  /*4250*/  @!UPT UIADD3 URZ, UPT, UPT, URZ, URZ, URZ ;  /* 0x000000fffffff290 */ /* 0x000fe4000fffe0ff */
.L_x_75:
[----:B------:R-:W-:Y:S01]  /*4260*/  ULEA UR15, UR13, UR7, 0x3 ;  /* 0x000000070d0f7291 */ /* 0x000fe2000f8e18ff */
[----:B------:R-:W-:Y:S02]  /*4270*/  SHF.L.U32 R9, R32, 0x1f, RZ ;  /* 0x0000001f20097819 */ /* 0x000fe400000006ff */
[----:B------:R-:W-:Y:S04]  /*4280*/  ELECT P4, URZ, PT ;  /* 0x0000000000ff782f */ /* 0x000fe80003880000 */
[----:B------:R-:W-:Y:S02]  /*4290*/  PLOP3.LUT P4, PT, P0, P4, PT, 0xf2, 0x2f ;  /* 0x00000000002f781c */ /* 0x000fe40000789e72 */
[----:B------:R-:W3:Y:S11]  /*42a0*/  SYNCS.PHASECHK.TRANS64.TRYWAIT P2, [UR15+0x78], R9 ;  /* 0x00007809ff0075a7 */ /* 0x000ef6000804110f */
[----:B-1----:R-:W-:Y:S05]  /*42b0*/  @!P4 IADD3 R8, P0, PT, R30, 0x580, RZ ;  /* 0x000005801e08c810 */ /* 0x002fea0007f1e0ff */
[----:B--2---:R-:W-:Y:S01]  /*42c0*/  @!P4 IMAD.X R2, RZ, RZ, R31, P0 ;  /* 0x000000ffff02c224 */ /* 0x004fe200000e061f */
[----:B---3--:R-:W-:Y:S07]  /*42d0*/  @!P2 BRA `(.L_x_76) ;  /* 0x0000003000a0a947 */ /* 0x008fee0003800000 */
.L_x_151:
[----:B------:R-:W2:Y:S01]  /*42e0*/  LDC.64 R12, c[0x0][0xb18] ;  /* 0x0002c600ff0c7b82 */ /* 0x000ea20000000a00 */
[----:B------:R-:W-:Y:S01]  /*42f0*/  @!P4 R2UR UR8, R2 ;  /* 0x000000000208c2ca */ /* 0x000fe200000e0000 */
[----:B------:R-:W-:Y:S01]  /*4300*/  VOTEU.ALL UP2, P4 ;  /* 0x0000000000ff7886 */ /* 0x000fe20002040000 */
[----:B------:R-:W-:Y:S01]  /*4310*/  @!P4 R2UR UR9, R8 ;  /* 0x000000000809c2ca */ /* 0x000fe200000e0000 */
[----:B------:R-:W-:Y:S01]  /*4320*/  VOTEU.ALL UP1, P4 ;  /* 0x0000000000ff7886 */ /* 0x000fe20002020000 */
[----:B-1----:R-:W-:Y:S03]  /*4330*/  @!P4 IMAD.MOV.U32 R0, RZ, RZ, 0x2000 ;  /* 0x00002000ff00c424 */ /* 0x002fe600078e00ff */
[----:B------:R-:W1:Y:S01]  /*4340*/  @!P1 LDC R2, c[0x0][0xb0c] ;  /* 0x0002c300ff029b82 */ /* 0x000e620000000800 */
[----:B------:R-:W-:Y:S01]  /*4350*/  UMOV UR20, 0x0 ;  /* 0x0000000000147882 */ /* 0x000fe20000000000 */
[----:B------:R-:W-:Y:S01]  /*4360*/  UMOV UR21, 0x10000000 ;  /* 0x1000000000157882 */ /* 0x000fe20000000000 */
[----:B------:R-:W-:Y:S01]  /*4370*/  UMOV UR12, UR36 ;  /* 0x00000024000c7c82 */ /* 0x000fe20008000000 */
[----:B------:R-:W-:Y:S01]  /*4380*/  UIADD3 UR14, UPT, UPT, UR13, 0x1, URZ ;  /* 0x000000010d0e7890 */ /* 0x000fe2000fffe0ff */
[----:B------:R-:W-:Y:S01]  /*4390*/  @P3 SHF.R.U32.HI R27, RZ, 0x10, R21 ;  /* 0x00000010ff1b3819 */ /* 0x000fe20000011615 */
[----:B------:R-:W-:Y:S02]  /*43a0*/  VIADD R29, R29, 0x1 ;  /* 0x000000011d1d7836 */ /* 0x000fe40000000000 */
[----:B------:R-:W-:Y:S01]  /*43b0*/  IMAD.U32 R9, RZ, RZ, UR8 ;  /* 0x00000008ff097e24 */ /* 0x000fe2000f8e00ff */
[----:B------:R-:W-:Y:S01]  /*43c0*/  @!UP2 ULEA UR8, UR13, UR7, 0xd ;  /* 0x000000070d08a291 */ /* 0x000fe2000f8e68ff */
[----:B------:R-:W-:Y:S01]  /*43d0*/  IMAD.U32 R8, RZ, RZ, UR9 ;  /* 0x00000009ff087e24 */ /* 0x000fe2000f8e00ff */
[----:B------:R-:W-:Y:S02]  /*43e0*/  UIADD3 UR9, UPT, UPT, UR15, 0x60, URZ ;  /* 0x000000600f097890 */ /* 0x000fe4000fffe0ff */
[----:B------:R-:W-:Y:S01]  /*43f0*/  @!P4 R2UR UR19, R9 ;  /* 0x000000000913c2ca */ /* 0x000fe200000e0000 */
[----:B------:R-:W-:Y:S01]  /*4400*/  @!UP2 UIADD3 UR8, UPT, UPT, UR8, 0x400, URZ ;  /* 0x000004000808a890 */ /* 0x000fe2000fffe0ff */
[----:B------:R-:W-:Y:S01]  /*4410*/  @!P4 R2UR UR18, R8 ;  /* 0x000000000812c2ca */ /* 0x000fe200000e0000 */
[----:B------:R-:W-:Y:S01]  /*4420*/  UISETP.NE.AND UP5, UPT, UR14, 0x3, UPT ;  /* 0x000000030e00788c */ /* 0x000fe2000bfa5270 */
[----:B------:R-:W3:Y:S01]  /*4430*/  LDC.64 R8, c[0x0][0xb10] ;  /* 0x0002c400ff087b82 */ /* 0x000ee20000000a00 */
[----:B------:R-:W-:Y:S02]  /*4440*/  UPRMT UR16, UR37, 0x654, UR9 ;  /* 0x0000065425107896 */ /* 0x000fe40008000009 */
[----:B------:R-:W-:Y:S02]  /*4450*/  USEL UR17, URZ, 0x1, UP5 ;  /* 0x00000001ff117887 */ /* 0x000fe4000a800000 */
[----:B------:R-:W-:Y:S04]  /*4460*/  USEL UR14, UR14, URZ, UP5 ;  /* 0x000000ff0e0e7287 */ /* 0x000fe8000a800000 */
[----:B------:R-:W-:Y:S01]  /*4470*/  ULEA UR13, UR14, UR7, 0x3 ;  /* 0x000000070e0d7291 */ /* 0x000fe2000f8e18ff */
[----:B------:R-:W-:Y:S01]  /*4480*/  LOP3.LUT R32, R32, UR17, RZ, 0x3c, !PT ;  /* 0x0000001120207c12 */ /* 0x000fe2000f8e3cff */
[----:B------:R1:W-:Y:S01]  /*4490*/  @!UP1 UTMALDG.3D [UR8], [UR18], desc[UR20] ;  /* 0x00001408120095b4 */ /* 0x0003e20008011000 */
[----:B------:R5:W-:Y:S02]  /*44a0*/  @!P4 SYNCS.ARRIVE.TRANS64.RED.A0TR RZ, [UR15+0x60], R0 ;  /* 0x00006000ffffc9a7 */ /* 0x000be4000830040f */
[----:B------:R-:W-:Y:S01]  /*44b0*/  SHF.L.U32 R14, R32, 0x1f, RZ ;  /* 0x0000001f200e7819 */ /* 0x000fe200000006ff */
[C---:B---3--:R-:W-:Y:S01]  /*44c0*/  @!P1 IMAD.HI.U32 R8, R11.reuse, R8, RZ ;  /* 0x000000080b089227 */ /* 0x048fe200078e00ff */
[----:B--2---:R-:W-:Y:S02]  /*44d0*/  @!P1 ISETP.NE.AND P0, PT, R12, 0x1, PT ;  /* 0x000000010c00980c */ /* 0x004fe40003f05270 */
[----:B-1----:R-:W-:Y:S01]  /*44e0*/  @!P1 ISETP.NE.AND P2, PT, R2, 0x1, PT ;  /* 0x000000010200980c */ /* 0x002fe20003f45270 */
[----:B------:R-:W-:Y:S01]  /*44f0*/  SYNCS.ARRIVE.TRANS64.RED.A1T0 RZ, [UR16], RZ ;  /* 0x000000ffffff79a7 */ /* 0x000fe20008100410 */
[C---:B------:R-:W-:Y:S01]  /*4500*/  @!P1 IMAD.HI.U32 R13, R10.reuse, R13, RZ ;  /* 0x0000000d0a0d9227 */ /* 0x040fe200078e00ff */
[----:B------:R-:W-:Y:S04]  /*4510*/  @!P1 SHF.R.U32.HI R8, RZ, R9, R8 ;  /* 0x00000009ff089219 */ /* 0x000fe80000011608 */
[----:B------:R-:W-:Y:S01]  /*4520*/  @!P1 SEL R8, R11, R8, !P2 ;  /* 0x000000080b089207 */ /* 0x000fe20005000000 */
[----:B------:R-:W1:Y:S01]  /*4530*/  SYNCS.PHASECHK.TRANS64.TRYWAIT P5, [UR13+0x78], R14 ;  /* 0x0000780eff0075a7 */ /* 0x000e6200080a110d */
[----:B-----5:R-:W2:Y:S02]  /*4540*/  @!P1 LDC R0, c[0x0][0xb20] ;  /* 0x0002c800ff009b82 */ /* 0x020ea40000000800 */
[----:B--2---:R-:W-:Y:S04]  /*4550*/  @!P1 SHF.R.U32.HI R0, RZ, R0, R13 ;  /* 0x00000000ff009219 */ /* 0x004fe8000001160d */
[----:B------:R-:W-:Y:S05]  /*4560*/  @!P1 SEL R9, R10, R0, !P0 ;  /* 0x000000000a099207 */ /* 0x000fea0004000000 */
[----:B------:R-:W-:Y:S02]  /*4570*/  @!P1 IMAD.IADD R0, R9, 0x1, -R8 ;  /* 0x0000000109009824 */ /* 0x000fe400078e0a08 */
[----:B------:R-:W-:Y:S02]  /*4580*/  @!P1 IMAD.IADD R8, R8, 0x1, -R9 ;  /* 0x0000000108089824 */ /* 0x000fe400078e0a09 */
[----:B------:R-:W-:Y:S02]  /*4590*/  @!P1 IMAD R11, R0, R2, R11 ;  /* 0x00000002000b9224 */ /* 0x000fe400078e020b */
[----:B------:R-:W-:Y:S01]  /*45a0*/  @!P1 IMAD R10, R8, R12, R10 ;  /* 0x0000000c080a9224 */ /* 0x000fe200078e020a */
[----:B-1----:R-:W-:Y:S06]  /*45b0*/  @!P5 BRA `(.L_x_77) ;  /* 0x000000300000d947 */ /* 0x002fec0003800000 */
.L_x_153:
[----:B------:R-:W-:Y:S01]  /*45c0*/  @!P4 IADD3 R2, P0, PT, R30, 0x580, RZ ;  /* 0x000005801e02c810 */ /* 0x000fe20007f1e0ff */
[----:B------:R-:W-:Y:S01]  /*45d0*/  UMOV UR18, 0x0 ;  /* 0x0000000000127882 */ /* 0x000fe20000000000 */
[----:B------:R-:W-:Y:S01]  /*45e0*/  UMOV UR19, 0x10000000 ;  /* 0x1000000000137882 */ /* 0x000fe20000000000 */
[----:B------:R-:W-:Y:S01]  /*45f0*/  VOTEU.ALL UP1, P4 ;  /* 0x0000000000ff7886 */ /* 0x000fe20002020000 */
[----:B------:R-:W-:Y:S01]  /*4600*/  @!P4 R2UR UR9, R2 ;  /* 0x000000000209c2ca */ /* 0x000fe200000e0000 */
[----:B-1----:R-:W-:Y:S01]  /*4610*/  @!P4 IMAD.X R0, RZ, RZ, R31, P0 ;  /* 0x000000ffff00c224 */ /* 0x002fe200000e061f */
[----:B------:R-:W-:Y:S01]  /*4620*/  UMOV UR12, UR36 ;  /* 0x00000024000c7c82 */ /* 0x000fe20008000000 */
[----:B------:R-:W-:Y:S01]  /*4630*/  @P3 R2UR UR36, R27 ;  /* 0x000000001b2432ca */ /* 0x000fe200000e0000 */
[----:B------:R-:W-:Y:S01]  /*4640*/  @!UP1 ULEA UR15, UR14, UR7, 0xd ;  /* 0x000000070e0f9291 */ /* 0x000fe2000f8e68ff */
[----:B------:R-:W-:Y:S01]  /*4650*/  ISETP.NE.AND P0, PT, R29, 0x2, PT ;  /* 0x000000021d00780c */ /* 0x000fe20003f05270 */
[----:B------:R-:W-:Y:S01]  /*4660*/  @!UP1 UIADD3 UR10, UPT, UPT, UR10, 0x20, URZ ;  /* 0x000000200a0a9890 */ /* 0x000fe2000fffe0ff */
[----:B------:R-:W-:Y:S01]  /*4670*/  @!P4 R2UR UR8, R0 ;  /* 0x000000000008c2ca */ /* 0x000fe200000e0000 */
[----:B------:R-:W-:Y:S01]  /*4680*/  IMAD.IADD R14, R10, 0x1, R62 ;  /* 0x000000010a0e7824 */ /* 0x000fe200078e023e */
[----:B------:R-:W-:Y:S01]  /*4690*/  SEL R0, RZ, 0x1, P0 ;  /* 0x00000001ff007807 */ /* 0x000fe20000000000 */
[----:B------:R-:W-:Y:S01]  /*46a0*/  IMAD.IADD R15, R11, 0x1, R63 ;  /* 0x000000010b0f7824 */ /* 0x000fe200078e023f */
[----:B------:R-:W-:Y:S02]  /*46b0*/  SEL R29, R29, RZ, P0 ;  /* 0x000000ff1d1d7207 */ /* 0x000fe40000000000 */
[----:B------:R-:W-:Y:S01]  /*46c0*/  IMAD.U32 R8, RZ, RZ, UR9 ;  /* 0x00000009ff087e24 */ /* 0x000fe2000f8e00ff */
[----:B------:R-:W-:Y:S01]  /*46d0*/  UIADD3 UR9, UPT, UPT, UR13, 0x60, URZ ;  /* 0x000000600d097890 */ /* 0x000fe2000fffe0ff */
[----:B------:R-:W-:Y:S03]  /*46e0*/  LOP3.LUT R28, R28, R0, RZ, 0x3c, !PT ;  /* 0x000000001c1c7212 */ /* 0x000fe600078e3cff */
[----:B------:R-:W-:Y:S02]  /*46f0*/  @!P4 R2UR UR16, R8 ;  /* 0x000000000810c2ca */ /* 0x000fe400000e0000 */
[----:B------:R-:W-:Y:S01]  /*4700*/  IMAD.U32 R9, RZ, RZ, UR8 ;  /* 0x00000008ff097e24 */ /* 0x000fe2000f8e00ff */
[----:B------:R-:W-:Y:S01]  /*4710*/  @!UP1 UIADD3 UR8, UPT, UPT, UR15, 0x400, URZ ;  /* 0x000004000f089890 */ /* 0x000fe2000fffe0ff */
[----:B------:R-:W-:Y:S01]  /*4720*/  VOTEU.ALL UP1, P4 ;  /* 0x0000000000ff7886 */ /* 0x000fe20002020000 */
[----:B------:R-:W-:Y:S02]  /*4730*/  UPRMT UR15, UR37, 0x654, UR9 ;  /* 0x00000654250f7896 */ /* 0x000fe40008000009 */
[----:B------:R-:W-:Y:S11]  /*4740*/  @!P4 R2UR UR17, R9 ;  /* 0x000000000911c2ca */ /* 0x000ff600000e0000 */
[----:B------:R-:W-:Y:S02]  /*4750*/  @!UPT UIADD3 URZ, UPT, UPT, URZ, URZ, URZ ;  /* 0x000000fffffff290 */ /* 0x000fe4000fffe0ff */
[----:B------:R2:W-:Y:S01]  /*4760*/  @!UP1 UTMALDG.3D [UR8], [UR16], desc[UR18] ;  /* 0x00001208100095b4 */ /* 0x0005e20008011000 */
[----:B------:R2:W-:Y:S01]  /*4770*/  @!P4 SYNCS.ARRIVE.TRANS64.RED.A0TR RZ, [UR13+0x60], R25 ;  /* 0x00006019ffffc9a7 */ /* 0x0005e2000830040d */
[----:B------:R-:W-:Y:S04]  /*4780*/  UIADD3 UR13, UPT, UPT, UR14, 0x1, URZ ;  /* 0x000000010e0d7890 */ /* 0x000fe8000fffe0ff */
[----:B------:R-:W-:Y:S04]  /*4790*/  UISETP.NE.AND UP1, UPT, UR13, 0x3, UPT ;  /* 0x000000030d00788c */ /* 0x000fe8000bf25270 */
[----:B------:R-:W-:Y:S02]  /*47a0*/  USEL UR14, URZ, 0x1, UP1 ;  /* 0x00000001ff0e7887 */ /* 0x000fe40008800000 */
[----:B------:R-:W-:Y:S02]  /*47b0*/  USEL UR13, UR13, URZ, UP1 ;  /* 0x000000ff0d0d7287 */ /* 0x000fe40008800000 */
[----:B------:R-:W-:Y:S02]  /*47c0*/  UPLOP3.LUT UP1, UPT, UPT, UPT, UPT, 0x80, 0x8 ;  /* 0x000000000008789c */ /* 0x000fe40003f2f070 */
[----:B------:R-:W-:Y:S01]  /*47d0*/  LOP3.LUT R32, R32, UR14, RZ, 0x3c, !PT ;  /* 0x0000000e20207c12 */ /* 0x000fe2000f8e3cff */
[----:B------:R-:W-:Y:S01]  /*47e0*/  SYNCS.ARRIVE.TRANS64.RED.A1T0 RZ, [UR15], RZ ;  /* 0x000000ffffff79a7 */ /* 0x000fe2000810040f */
[----:B------:R-:W-:Y:S07]  /*47f0*/  @P3 BRA `(.L_x_78) ;  /* 0xfffffff4001c3947 */ /* 0x000fee000383ffff */
[----:B------:R-:W-:Y:S01]  /*4800*/  UIADD3 UR7, UPT, UPT, UR7, 0x78, URZ ;  /* 0x0000007807077890 */ /* 0x000fe2000fffe0ff */
[----:B------:R-:W-:-:S03]  /*4810*/  SHF.L.U32 R2, R32, 0x1f, RZ ;  /* 0x0000001f20027819 */ /* 0x000fc600000006ff */
[----:B------:R-:W-:-:S09]  /*4820*/  ULEA UR4, UR13, UR7, 0x3 ;  /* 0x000000070d047291 */ /* 0x000fd2000f8e18ff */
[----:B------:R-:W1:Y:S02]  /*4830*/  SYNCS.PHASECHK.TRANS64.TRYWAIT P0, [UR4], R2 ;  /* 0x00000002ff0075a7 */ /* 0x000e640008001104 */
[----:B-1----:R-:W-:Y:S05]  /*4840*/  @!P0 BRA `(.L_x_79) ;  /* 0x0000002c00748947 */ /* 0x002fea0003800000 */
.L_x_155:
        /* <DEDUP_REMOVED lines=9> */
.L_x_157:
[----:B------:R-:W-:-:S04]  /*48e0*/  UIADD3 UR5, UPT, UPT, UR5, 0x1, URZ ;  /* 0x0000000105057890 */ /* 0x000fc8000fffe0ff */
[----:B------:R-:W-:-:S04]  /*48f0*/  UISETP.NE.AND UP0, UPT, UR5, 0x3, UPT ;  /* 0x000000030500788c */ /* 0x000fc8000bf05270 */
[----:B------:R-:W-:Y:S02]  /*4900*/  USEL UR4, URZ, 0x1, UP0 ;  /* 0x00000001ff047887 */ /* 0x000fe40008000000 */
[----:B------:R-:W-:-:S04]  /*4910*/  USEL UR5, UR5, URZ, UP0 ;  /* 0x000000ff05057287 */ /* 0x000fc80008000000 */
[----:B------:R-:W-:Y:S01]  /*4920*/  ULEA UR5, UR5, UR7, 0x3 ;  /* 0x0000000705057291 */ /* 0x000fe2000f8e18ff */
[----:B-1----:R-:W-:-:S04]  /*4930*/  LOP3.LUT R2, R32, UR4, RZ, 0x3c, !PT ;  /* 0x0000000420027c12 */ /* 0x002fc8000f8e3cff */
[----:B------:R-:W-:Y:S01]  /*4940*/  SHF.L.U32 R2, R2, 0x1f, RZ ;  /* 0x0000001f02027819 */ /* 0x000fe200000006ff */
[----:B------:R-:W-:-:S07]  /*4950*/  IMAD.U32 R0, RZ, RZ, UR5 ;  /* 0x00000005ff007e24 */ /* 0x000fce000f8e00ff */
.L_x_81:
[----:B-1----:R1:W3:Y:S02]  /*4960*/  SYNCS.PHASECHK.TRANS64.TRYWAIT P0, [R0+URZ], R2 ;  /* 0x00000002000075a7 */ /* 0x0022e400080011ff */
[----:B---3--:R-:W-:Y:S05]  /*4970*/  @!P0 NANOSLEEP.SYNCS 0x989680 ;  /* 0x009896800000895d */ /* 0x008fea0003900000 */
[----:B------:R-:W3:Y:S02]  /*4980*/  @!P0 SYNCS.PHASECHK.TRANS64 P0, [R0+URZ], R2 ;  /* 0x00000002000085a7 */ /* 0x000ee400080010ff */
[----:B--23--:R-:W-:Y:S05]  /*4990*/  @P0 EXIT ;  /* 0x000000000000094d */ /* 0x00cfea0003800000 */
[----:B------:R-:W-:Y:S05]  /*49a0*/  BRA `(.L_x_81) ;  /* 0xfffffffc00ec7947 */ /* 0x000fea000383ffff */
.L_x_69:
[----:B------:R-:W-:-:S06]  /*49b0*/  UISETP.GE.AND UP1, UPT, UR8, 0x4, UPT ;  /* 0x000000040800788c */ /* 0x000fcc000bf26270 */
[----:B------:R-:W-:-:S13]  /*49c0*/  PLOP3.LUT P0, PT, PT, PT, UP1, 0x80, 0x8 ;  /* 0x000000000008781c */ /* 0x000fda0003f0f018 */
[----:B------:R-:W-:Y:S05]  /*49d0*/  @!P0 EXIT ;  /* 0x000000000000894d */ /* 0x000fea0003800000 */
[----:B------:R-:W-:Y:S01]  /*49e0*/  BAR.SYNC.DEFER_BLOCKING 0x6, 0xa0 ;  /* 0x0182800000007b1d */ /* 0x000fe20000010000 */
[C---:B------:R-:W-:Y:S01]  /*49f0*/  IMAD.SHL.U32 R4, R75.reuse, 0x20, RZ ;  /* 0x000000204b047824 */ /* 0x040fe200078e00ff */
[C---:B------:R-:W-:Y:S01]  /*4a00*/  R2P PR, R75.reuse, 0x6 ;  /* 0x000000064b007804 */ /* 0x040fe20000000000 */
[C---:B------:R-:W-:Y:S02]  /*4a10*/  IMAD.SHL.U32 R68, R75.reuse, 0x4, RZ ;  /* 0x000000044b447824 */ /* 0x040fe400078e00ff */
[C---:B------:R-:W-:Y:S01]  /*4a20*/  IMAD.U32 R32, R75.reuse, 0x10000, RZ ;  /* 0x000100004b207824 */ /* 0x040fe200078e00ff */
[----:B------:R-:W-:Y:S02]  /*4a30*/  UMOV UR48, 0x400 ;  /* 0x0000040000307882 */ /* 0x000fe40000000000 */
[----:B------:R-:W1:Y:S01]  /*4a40*/  LDC R67, c[0x0][0x370] ;  /* 0x0000dc00ff437b82 */ /* 0x000e620000000800 */
[----:B------:R-:W-:Y:S01]  /*4a50*/  ULEA UR48, UR37, UR48, 0x18 ;  /* 0x0000003025307291 */ /* 0x000fe2000f8ec0ff */
[C---:B------:R-:W-:Y:S01]  /*4a60*/  LOP3.LUT R3, R4.reuse, 0xe0, RZ, 0xc0, !PT ;  /* 0x000000e004037812 */ /* 0x040fe200078ec0ff */
[----:B------:R-:W-:Y:S01]  /*4a70*/  IMAD.SHL.U32 R2, R75, 0x10, RZ ;  /* 0x000000104b027824 */ /* 0x000fe200078e00ff */
[----:B------:R-:W-:Y:S01]  /*4a80*/  LOP3.LUT R4, R4, 0x100, RZ, 0xc0, !PT ;  /* 0x0000010004047812 */ /* 0x000fe200078ec0ff */
[----:B------:R-:W-:Y:S01]  /*4a90*/  IMAD.MOV.U32 R74, RZ, RZ, 0x8 ;  /* 0x00000008ff4a7424 */ /* 0x000fe200078e00ff */
[----:B------:R-:W-:Y:S01]  /*4aa0*/  LOP3.LUT R68, R3, 0x1c, R68, 0xf8, !PT ;  /* 0x0000001c03447812 */ /* 0x000fe200078ef844 */
[----:B------:R-:W-:Y:S01]  /*4ab0*/  IMAD.MOV.U32 R73, RZ, RZ, 0x10 ;  /* 0x00000010ff497424 */ /* 0x000fe200078e00ff */
[----:B------:R-:W2:Y:S01]  /*4ac0*/  LDC R28, c[0x0][0xb0c] ;  /* 0x0002c300ff1c7b82 */ /* 0x000ea20000000800 */
[----:B------:R-:W-:Y:S01]  /*4ad0*/  SHF.R.U32.HI R3, RZ, 0x2, R75 ;  /* 0x00000002ff037819 */ /* 0x000fe2000001164b */
[----:B------:R-:W-:Y:S01]  /*4ae0*/  IMAD.MOV.U32 R31, RZ, RZ, RZ ;  /* 0x000000ffff1f7224 */ /* 0x000fe200078e00ff */
[----:B------:R-:W-:Y:S01]  /*4af0*/  LOP3.LUT R32, R32, 0x600000, RZ, 0xc0, !PT ;  /* 0x0060000020207812 */ /* 0x000fe200078ec0ff */
[----:B------:R-:W-:Y:S01]  /*4b00*/  IMAD.MOV.U32 R72, RZ, RZ, RZ ;  /* 0x000000ffff487224 */ /* 0x000fe200078e00ff */
[----:B------:R-:W-:Y:S01]  /*4b10*/  LOP3.LUT R2, R4, 0x600, R2, 0xf8, !PT ;  /* 0x0000060004027812 */ /* 0x000fe200078ef802 */
[----:B------:R-:W-:Y:S01]  /*4b20*/  IMAD.MOV.U32 R78, RZ, RZ, RZ ;  /* 0x000000ffff4e7224 */ /* 0x000fe200078e00ff */
[----:B------:R-:W-:Y:S01]  /*4b30*/  LOP3.LUT R68, R68, 0x4, R3, 0x78, !PT ;  /* 0x0000000444447812 */ /* 0x000fe200078e7803 */
[----:B------:R-:W4:Y:S01]  /*4b40*/  LDC R65, c[0x0][0xb20] ;  /* 0x0002c800ff417b82 */ /* 0x000f220000000800 */
[----:B------:R-:W3:Y:S01]  /*4b50*/  LDS R0, [UR48+0x150] ;  /* 0x00015030ff007984 */ /* 0x000ee20008000800 */
[----:B------:R-:W-:Y:S01]  /*4b60*/  LOP3.LUT R75, R75, 0x60, RZ, 0xc0, !PT ;  /* 0x000000604b4b7812 */ /* 0x000fe200078ec0ff */
[----:B------:R-:W-:Y:S01]  /*4b70*/  IMAD.MOV.U32 R71, RZ, RZ, RZ ;  /* 0x000000ffff477224 */ /* 0x000fe200078e00ff */
[----:B------:R-:W-:Y:S01]  /*4b80*/  LOP3.LUT R68, R2, R68, RZ, 0xfc, !PT ;  /* 0x0000004402447212 */ /* 0x000fe200078efcff */
[----:B------:R-:W1:Y:S01]  /*4b90*/  LDCU.64 UR54, c[0x0][0x348] ;  /* 0x00006900ff3677ac */ /* 0x000e620008000a00 */
[----:B------:R-:W-:-:S02]  /*4ba0*/  SEL R74, R74, 0xfffffff8, !P1 ;  /* 0xfffffff84a4a7807 */ /* 0x000fc40004800000 */
[----:B------:R-:W1:Y:S01]  /*4bb0*/  LDC R27, c[0x0][0xb30] ;  /* 0x0002cc00ff1b7b82 */ /* 0x000e620000000800 */
[----:B------:R-:W-:Y:S01]  /*4bc0*/  SEL R73, R73, 0xfffffff0, !P2 ;  /* 0xfffffff049497807 */ /* 0x000fe20005000000 */
[----:B------:R-:W1:Y:S01]  /*4bd0*/  LDCU.64 UR38, c[0x0][0x888] ;  /* 0x00011100ff2677ac */ /* 0x000e620008000a00 */
[----:B------:R-:W1:Y:S05]  /*4be0*/  LDCU.64 UR44, c[0x0][0x890] ;  /* 0x00011200ff2c77ac */ /* 0x000e6a0008000a00 */
[----:B------:R-:W1:Y:S01]  /*4bf0*/  LDC.64 R60, c[0x0][0xb10] ;  /* 0x0002c400ff3c7b82 */ /* 0x000e620000000a00 */
[----:B------:R-:W-:Y:S01]  /*4c00*/  UMOV UR51, 0x1 ;  /* 0x0000000100337882 */ /* 0x000fe20000000000 */
[----:B------:R-:W-:Y:S01]  /*4c10*/  UMOV UR56, URZ ;  /* 0x000000ff00387c82 */ /* 0x000fe20008000000 */
[----:B------:R-:W-:Y:S01]  /*4c20*/  UIADD3 UR52, UPT, UPT, UR48, 0x400, URZ ;  /* 0x0000040030347890 */ /* 0x000fe2000fffe0ff */
[----:B------:R-:W-:Y:S01]  /*4c30*/  UMOV UR50, URZ ;  /* 0x000000ff00327c82 */ /* 0x000fe20008000000 */
[----:B------:R-:W-:-:S03]  /*4c40*/  UMOV UR49, URZ ;  /* 0x000000ff00317c82 */ /* 0x000fc60008000000 */
[----:B------:R-:W1:Y:S08]  /*4c50*/  LDC.64 R24, c[0x0][0xb18] ;  /* 0x0002c600ff187b82 */ /* 0x000e700000000a00 */
[----:B------:R-:W1:Y:S08]  /*4c60*/  LDC.64 R22, c[0x0][0xb28] ;  /* 0x0002ca00ff167b82 */ /* 0x000e700000000a00 */
[----:B------:R-:W1:Y:S01]  /*4c70*/  LDC.64 R58, c[0x0][0x8b0] ;  /* 0x00022c00ff3a7b82 */ /* 0x000e620000000a00 */
[----:B---3--:R-:W-:-:S07]  /*4c80*/  IMAD.IADD R32, R0, 0x1, R32 ;  /* 0x0000000100207824 */ /* 0x008fce00078e0220 */
[----:B------:R-:W3:Y:S08]  /*4c90*/  LDC.64 R56, c[0x0][0x8a8] ;  /* 0x00022a00ff387b82 */ /* 0x000ef00000000a00 */
[----:B--2-4-:R-:W1:Y:S02]  /*4ca0*/  LDC R66, c[0x0][0x374] ;  /* 0x0000dd00ff427b82 */ /* 0x014e640000000800 */
.L_x_112:
[C---:B------:R-:W-:Y:S02]  /*4cb0*/  LEA R0, R78.reuse, UR48, 0x3 ;  /* 0x000000304e007c11 */ /* 0x040fe4000f8e18ff */
[----:B------:R-:W-:Y:S02]  /*4cc0*/  SHF.L.U32 R2, R71, 0x1f, RZ ;  /* 0x0000001f47027819 */ /* 0x000fe400000006ff */
[----:B------:R-:W-:Y:S02]  /*4cd0*/  LEA R16, R78, UR48, 0x4 ;  /* 0x000000304e107c11 */ /* 0x000fe4000f8e20ff */
[----:B------:R-:W2:Y:S02]  /*4ce0*/  SYNCS.PHASECHK.TRANS64.TRYWAIT P0, [R0+URZ+0xa0], R2 ;  /* 0x0000a002000075a7 */ /* 0x000ea400080011ff */
[----:B--2---:R-:W-:Y:S05]  /*4cf0*/  @!P0 BRA `(.L_x_82) ;  /* 0x0000002800788947 */ /* 0x004fea0003800000 */
.L_x_158:
[----:B------:R-:W4:Y:S01]  /*4d00*/  LDC.64 R10, c[0x0][0xb10] ;  /* 0x0002c400ff0a7b82 */ /* 0x000f220000000a00 */
[----:B------:R-:W3:Y:S01]  /*4d10*/  LDS.128 R16, [R16+0x130] ;  /* 0x0001300010107984 */ /* 0x000ee20000000c00 */
[----:B-1----:R-:W-:Y:S01]  /*4d20*/  ISETP.NE.AND P1, PT, R27, 0x1, PT ;  /* 0x000000011b00780c */ /* 0x002fe20003f25270 */
[----:B--2---:R-:W-:Y:S01]  /*4d30*/  VIADD R0, R0, 0xb0 ;  /* 0x000000b000007836 */ /* 0x004fe20000000000 */
[----:B------:R-:W-:Y:S04]  /*4d40*/  ISETP.GE.AND P0, PT, R26, 0x1, PT ;  /* 0x000000011a00780c */ /* 0x000fe80003f06270 */
[----:B------:R-:W1:Y:S01]  /*4d50*/  LDC.64 R8, c[0x0][0xb18] ;  /* 0x0002c600ff087b82 */ /* 0x000e620000000a00 */
[----:B------:R-:W-:Y:S01]  /*4d60*/  PRMT R0, RZ, 0x654, R0 ;  /* 0x00000654ff007816 */ /* 0x000fe20000000000 */
[----:B------:R-:W-:Y:S01]  /*4d70*/  @!PT LDS RZ, [RZ] ;  /* 0x00000000fffff984 */ /* 0x000fe20000000800 */
[----:B------:R-:W-:Y:S01]  /*4d80*/  @!PT LDS RZ, [RZ] ;  /* 0x00000000fffff984 */ /* 0x000fe20000000800 */
[----:B------:R-:W-:Y:S01]  /*4d90*/  @!PT LDS RZ, [RZ] ;  /* 0x00000000fffff984 */ /* 0x000fe20000000800 */
[----:B------:R-:W-:Y:S01]  /*4da0*/  @!PT LDS RZ, [RZ] ;  /* 0x00000000fffff984 */ /* 0x000fe20000000800 */
[----:B------:R2:W-:Y:S06]  /*4db0*/  MEMBAR.ALL.CTA ;  /* 0x0000000000007992 */ /* 0x0005ec0000008000 */
[----:B--2---:R-:W2:Y:S01]  /*4dc0*/  FENCE.VIEW.ASYNC.S ;  /* 0x00000000000073c6 */ /* 0x004ea20000000000 */
[----:B------:R-:W1:Y:S08]  /*4dd0*/  @!P1 LDC R12, c[0x0][0xb20] ;  /* 0x0002c800ff0c9b82 */ /* 0x000e700000000800 */
[----:B------:R-:W1:Y:S01]  /*4de0*/  @!P1 LDC R7, c[0x0][0xb0c] ;  /* 0x0002c300ff079b82 */ /* 0x000e620000000800 */
[----:B--2---:R2:W-:Y:S01]  /*4df0*/  SYNCS.ARRIVE.TRANS64.RED.A1T0 RZ, [R0+URZ], RZ ;  /* 0x000000ff00ff79a7 */ /* 0x0045e200081004ff */
[----:B---3--:R-:W-:Y:S04]  /*4e00*/  LOP3.LUT P4, RZ, R18, 0x1, RZ, 0xc0, !PT ;  /* 0x0000000112ff7812 */ /* 0x008fe8000788c0ff */
[----:B------:R-:W-:Y:S09]  /*4e10*/  P2R R76, PR, RZ, 0x10 ;  /* 0x00000010ff4c7803 */ /* 0x000ff20000000000 */
[----:B------:R-:W-:Y:S02]  /*4e20*/  @P4 MOV R30, R16 ;  /* 0x00000010001e4202 */ /* 0x000fe40000000f00 */
[----:B------:R-:W-:Y:S01]  /*4e30*/  @P4 LOP3.LUT R29, R17, 0xffff, RZ, 0xc0, !PT ;  /* 0x0000ffff111d4812 */ /* 0x000fe200078ec0ff */
[----:B--2-4-:R-:W-:Y:S06]  /*4e40*/  @!P0 BRA `(.L_x_83) ;  /* 0x0000000000a48947 */ /* 0x014fec0003800000 */
[----:B------:R-:W-:Y:S01]  /*4e50*/  IMAD.HI.U32 R0, R66, R25, RZ ;  /* 0x0000001942007227 */ /* 0x000fe200078e00ff */
[----:B------:R-:W-:Y:S02]  /*4e60*/  ISETP.NE.AND P0, PT, R24, 0x1, PT ;  /* 0x000000011800780c */ /* 0x000fe40003f05270 */
[----:B------:R-:W-:Y:S01]  /*4e70*/  ISETP.NE.AND P2, PT, R26, 0x1, PT ;  /* 0x000000011a00780c */ /* 0x000fe20003f45270 */
[----:B------:R-:W-:Y:S01]  /*4e80*/  IMAD.HI.U32 R4, R67, R60, RZ ;  /* 0x0000003c43047227 */ /* 0x000fe200078e00ff */
[----:B------:R-:W-:Y:S02]  /*4e90*/  SHF.R.U32.HI R0, RZ, R65, R0 ;  /* 0x00000041ff007219 */ /* 0x000fe40000011600 */
[----:B------:R-:W-:Y:S01]  /*4ea0*/  ISETP.NE.AND P3, PT, R28, 0x1, PT ;  /* 0x000000011c00780c */ /* 0x000fe20003f65270 */
[----:B------:R-:W-:Y:S01]  /*4eb0*/  IMAD.HI.U32 R6, R29, R25, RZ ;  /* 0x000000191d067227 */ /* 0x000fe200078e00ff */
[-C--:B------:R-:W-:Y:S02]  /*4ec0*/  SHF.R.U32.HI R4, RZ, R61.reuse, R4 ;  /* 0x0000003dff047219 */ /* 0x080fe40000011604 */
[----:B------:R-:W-:Y:S01]  /*4ed0*/  SEL R0, R66, R0, !P0 ;  /* 0x0000000042007207 */ /* 0x000fe20004000000 */
[----:B------:R-:W-:Y:S01]  /*4ee0*/  IMAD.HI.U32 R5, R30, R60, RZ ;  /* 0x0000003c1e057227 */ /* 0x000fe200078e00ff */
[----:B------:R-:W-:Y:S03]  /*4ef0*/  SEL R4, R67, R4, !P3 ;  /* 0x0000000443047207 */ /* 0x000fe60005800000 */
[-C--:B------:R-:W-:Y:S01]  /*4f00*/  IMAD.HI.U32 R3, R0, R22.reuse, RZ ;  /* 0x0000001600037227 */ /* 0x080fe200078e00ff */
[----:B------:R-:W-:Y:S03]  /*4f10*/  SHF.R.U32.HI R5, RZ, R61, R5 ;  /* 0x0000003dff057219 */ /* 0x000fe60000011605 */
[----:B------:R-:W-:Y:S01]  /*4f20*/  IMAD.HI.U32 R2, R4, R22, RZ ;  /* 0x0000001604027227 */ /* 0x000fe200078e00ff */
[----:B------:R-:W-:Y:S02]  /*4f30*/  @P2 SHF.R.U32.HI R0, RZ, R23, R3 ;  /* 0x00000017ff002219 */ /* 0x000fe40000011603 */
[----:B------:R-:W-:Y:S02]  /*4f40*/  SHF.R.U32.HI R3, RZ, R65, R6 ;  /* 0x00000041ff037219 */ /* 0x000fe40000011606 */
[----:B------:R-:W-:Y:S01]  /*4f50*/  @P2 SHF.R.U32.HI R4, RZ, R23, R2 ;  /* 0x00000017ff042219 */ /* 0x000fe20000011602 */
[----:B------:R-:W-:Y:S01]  /*4f60*/  IMAD R0, R26, R0, RZ ;  /* 0x000000001a007224 */ /* 0x000fe200078e02ff */
[----:B------:R-:W-:Y:S02]  /*4f70*/  SEL R3, R29, R3, !P0 ;  /* 0x000000031d037207 */ /* 0x000fe40004000000 */
[----:B------:R-:W-:Y:S01]  /*4f80*/  SEL R2, R30, R5, !P3 ;  /* 0x000000051e027207 */ /* 0x000fe20005800000 */
[----:B------:R-:W-:Y:S01]  /*4f90*/  IMAD R5, R26, R4, RZ ;  /* 0x000000041a057224 */ /* 0x000fe200078e02ff */
[C---:B------:R-:W-:Y:S01]  /*4fa0*/  ISETP.GE.AND P0, PT, R3.reuse, R0, PT ;  /* 0x000000000300720c */ /* 0x040fe20003f06270 */
[C---:B------:R-:W-:Y:S03]  /*4fb0*/  IMAD.HI.U32 R0, R3.reuse, R22, RZ ;  /* 0x0000001603007227 */ /* 0x040fe600078e00ff */
[C---:B------:R-:W-:Y:S02]  /*4fc0*/  ISETP.GE.OR P0, PT, R2.reuse, R5, P0 ;  /* 0x000000050200720c */ /* 0x040fe40000706670 */
[----:B------:R-:W-:Y:S04]  /*4fd0*/  SHF.R.U32.HI R0, RZ, R23, R0 ;  /* 0x00000017ff007219 */ /* 0x000fe80000011600 */
[C---:B------:R-:W-:Y:S05]  /*4fe0*/  SEL R6, R3.reuse, R0, !P2 ;  /* 0x0000000003067207 */ /* 0x040fea0005000000 */
        /* <DEDUP_REMOVED lines=14> */
[----:B------:R-:W-:Y:S07]  /*50d0*/  IMAD R29, R3, R24, R29 ;  /* 0x00000018031d7224 */ /* 0x000fee00078e021d */
.L_x_83:
[----:B-1----:R-:W-:Y:S01]  /*50e0*/  @!P1 ISETP.NE.AND P0, PT, R8, 0x1, PT ;  /* 0x000000010800980c */ /* 0x002fe20003f05270 */
[----:B------:R-:W-:Y:S01]  /*50f0*/  @!P1 IMAD.HI.U32 R0, R30, R10, RZ ;  /* 0x0000000a1e009227 */ /* 0x000fe200078e00ff */
[----:B------:R-:W-:Y:S01]  /*5100*/  @!P1 ISETP.NE.AND P2, PT, R7, 0x1, PT ;  /* 0x000000010700980c */ /* 0x000fe20003f45270 */
[----:B------:R-:W-:Y:S01]  /*5110*/  ULOP3.LUT UP0, URZ, UR52, 0x3f0, URZ, 0xc0, !UPT ;  /* 0x000003f034ff7892 */ /* 0x000fe2000f80c0ff */
[----:B------:R-:W-:Y:S01]  /*5120*/  R2UR UR42, R15 ;  /* 0x000000000f2a72ca */ /* 0x000fe200000e0000 */
[C---:B------:R-:W-:Y:S01]  /*5130*/  @!P1 IMAD.HI.U32 R2, R29.reuse, R9, RZ ;  /* 0x000000091d029227 */ /* 0x040fe200078e00ff */
[----:B------:R-:W-:Y:S02]  /*5140*/  @!P1 SHF.R.U32.HI R0, RZ, R11, R0 ;  /* 0x0000000bff009219 */ /* 0x000fe40000011600 */
[----:B------:R-:W-:Y:S01]  /*5150*/  R2UR UR41, R14 ;  /* 0x000000000e2972ca */ /* 0x000fe200000e0000 */
[----:B------:R-:W-:Y:S01]  /*5160*/  VIADD R78, R78, 0x1 ;  /* 0x000000014e4e7836 */ /* 0x000fe20000000000 */
[----:B------:R-:W-:Y:S02]  /*5170*/  @!P1 SHF.R.U32.HI R2, RZ, R12, R2 ;  /* 0x0000000cff029219 */ /* 0x000fe40000011602 */
[----:B------:R-:W-:Y:S02]  /*5180*/  @!P1 SEL R3, R30, R0, !P2 ;  /* 0x000000001e039207 */ /* 0x000fe40005000000 */
[----:B------:R-:W-:Y:S02]  /*5190*/  @!P1 SEL R2, R29, R2, !P0 ;  /* 0x000000021d029207 */ /* 0x000fe40004000000 */
[----:B------:R-:W-:Y:S01]  /*51a0*/  @P4 SHF.R.U32.HI R70, RZ, 0x10, R17 ;  /* 0x00000010ff464819 */ /* 0x000fe20000011611 */
[----:B------:R-:W-:Y:S02]  /*51b0*/  USHF.L.U32 UR42, UR42, 0x6, URZ ;  /* 0x000000062a2a7899 */ /* 0x000fe400080006ff */
[----:B------:R-:W-:Y:S02]  /*51c0*/  @!P1 IMAD.IADD R0, R2, 0x1, -R3 ;  /* 0x0000000102009824 */ /* 0x000fe400078e0a03 */
[----:B------:R-:W-:Y:S01]  /*51d0*/  @!P1 IMAD.IADD R2, R3, 0x1, -R2 ;  /* 0x0000000103029824 */ /* 0x000fe200078e0a02 */
[----:B------:R-:W-:Y:S01]  /*51e0*/  USHF.L.U32 UR41, UR41, 0x6, URZ ;  /* 0x0000000629297899 */ /* 0x000fe200080006ff */
[----:B------:R-:W-:Y:S02]  /*51f0*/  @!P1 IMAD R30, R0, R7, R30 ;  /* 0x00000007001e9224 */ /* 0x000fe400078e021e */
[----:B------:R-:W-:Y:S01]  /*5200*/  @!P1 IMAD R29, R2, R8, R29 ;  /* 0x00000008021d9224 */ /* 0x000fe200078e021d */
[----:B------:R-:W-:Y:S08]  /*5210*/  BRA.U !UP0, `(.L_x_84) ;  /* 0x00000001087c7547 */ /* 0x000ff0000b800000 */
[----:B------:R-:W1:Y:S01]  /*5220*/  LDCU.64 UR8, c[0x4][0x80] ;  /* 0x01001000ff0877ac */ /* 0x000e620008000a00 */
[----:B------:R-:W-:Y:S01]  /*5230*/  MOV R2, 0x0 ;  /* 0x0000000000027802 */ /* 0x000fe20000000f00 */
[----:B------:R-:W-:Y:S02]  /*5240*/  HFMA2 R12, -RZ, RZ, 0, 5.9604644775390625e-08 ;  /* 0x00000001ff0c7431 */ /* 0x000fe400000001ff */
[----:B------:R-:W-:Y:S01]  /*5250*/  IMAD.MOV.U32 R8, RZ, RZ, 0x70 ;  /* 0x00000070ff087424 */ /* 0x000fe200078e00ff */
[----:B------:R2:W3:Y:S01]  /*5260*/  LDC.64 R14, c[0x4][R2] ;  /* 0x01000000020e7b82 */ /* 0x0004e20000000a00 */
[----:B------:R-:W4:Y:S01]  /*5270*/  LDCU.64 UR6, c[0x4][0x88] ;  /* 0x01001100ff0677ac */ /* 0x000f220008000a00 */
[----:B------:R-:W-:Y:S01]  /*5280*/  IMAD.MOV.U32 R13, RZ, RZ, RZ ;  /* 0x000000ffff0d7224 */ /* 0x000fe200078e00ff */
[----:B------:R-:W2:Y:S01]  /*5290*/  LDCU.64 UR4, c[0x4][0x8] ;  /* 0x01000100ff0477ac */ /* 0x000ea20008000a00 */
[----:B-1----:R-:W-:Y:S01]  /*52a0*/  MOV R5, UR9 ;  /* 0x0000000900057c02 */ /* 0x002fe20008000f00 */
[----:B------:R-:W-:Y:S01]  /*52b0*/  IMAD.U32 R4, RZ, RZ, UR8 ;  /* 0x00000008ff047e24 */ /* 0x000fe2000f8e00ff */
[----:B----4-:R-:W-:Y:S01]  /*52c0*/  MOV R7, UR7 ;  /* 0x0000000700077c02 */ /* 0x010fe20008000f00 */
[----:B------:R-:W-:Y:S01]  /*52d0*/  IMAD.U32 R6, RZ, RZ, UR6 ;  /* 0x00000006ff067e24 */ /* 0x000fe2000f8e00ff */
[----:B--2---:R-:W-:Y:S01]  /*52e0*/  MOV R11, UR5 ;  /* 0x00000005000b7c02 */ /* 0x004fe20008000f00 */
[----:B------:R-:W-:Y:S02]  /*52f0*/  IMAD.U32 R10, RZ, RZ, UR4 ;  /* 0x00000004ff0a7e24 */ /* 0x000fe4000f8e00ff */
[----:B------:R-:W-:Y:S07]  /*5300*/  LEPC R20, `(.L_x_85) ;  /* 0x000000001014794e */ /* 0x000fee0000000000 */
[----:B---3-5:R-:W-:Y:S05]  /*5310*/  CALL.ABS.NOINC R14 ;  /* 0x000000000e007343 */ /* 0x028fea0003c00000 */
.L_x_85:
[----:B------:R-:W1:Y:S01]  /*5320*/  LDCU.64 UR8, c[0x4][0x80] ;  /* 0x01001000ff0877ac */ /* 0x000e620008000a00 */
[----:B------:R-:W2:Y:S01]  /*5330*/  LDC.64 R2, c[0x4][R2] ;  /* 0x0100000002027b82 */ /* 0x000ea20000000a00 */
[----:B------:R-:W-:Y:S02]  /*5340*/  HFMA2 R12, -RZ, RZ, 0, 5.9604644775390625e-08 ;  /* 0x00000001ff0c7431 */ /* 0x000fe400000001ff */
[----:B------:R-:W-:Y:S02]  /*5350*/  IMAD.MOV.U32 R8, RZ, RZ, 0x70 ;  /* 0x00000070ff087424 */ /* 0x000fe400078e00ff */
[----:B------:R-:W-:Y:S01]  /*5360*/  IMAD.MOV.U32 R13, RZ, RZ, RZ ;  /* 0x000000ffff0d7224 */ /* 0x000fe200078e00ff */
[----:B------:R-:W3:Y:S01]  /*5370*/  LDCU.64 UR6, c[0x4][0x88] ;  /* 0x01001100ff0677ac */ /* 0x000ee20008000a00 */
[----:B------:R-:W4:Y:S01]  /*5380*/  LDCU.64 UR4, c[0x4][0x8] ;  /* 0x01000100ff0477ac */ /* 0x000f220008000a00 */
[----:B-1----:R-:W-:Y:S02]  /*5390*/  MOV R4, UR8 ;  /* 0x0000000800047c02 */ /* 0x002fe40008000f00 */
[----:B------:R-:W-:Y:S02]  /*53a0*/  MOV R5, UR9 ;  /* 0x0000000900057c02 */ /* 0x000fe40008000f00 */
[----:B---3--:R-:W-:Y:S01]  /*53b0*/  MOV R7, UR7 ;  /* 0x0000000700077c02 */ /* 0x008fe20008000f00 */
[----:B------:R-:W-:Y:S01]  /*53c0*/  IMAD.U32 R6, RZ, RZ, UR6 ;  /* 0x00000006ff067e24 */ /* 0x000fe2000f8e00ff */
[----:B----4-:R-:W-:Y:S01]  /*53d0*/  MOV R11, UR5 ;  /* 0x00000005000b7c02 */ /* 0x010fe20008000f00 */
[----:B------:R-:W-:Y:S02]  /*53e0*/  IMAD.U32 R10, RZ, RZ, UR4 ;  /* 0x00000004ff0a7e24 */ /* 0x000fe4000f8e00ff */
[----:B------:R-:W-:Y:S07]  /*53f0*/  LEPC R20, `(.L_x_84) ;  /* 0x000000001014794e */ /* 0x000fee0000000000 */
[----:B--2---:R-:W-:Y:S05]  /*5400*/  CALL.ABS.NOINC R2 ;  /* 0x0000000002007343 */ /* 0x004fea0003c00000 */
.L_x_84:
[----:B------:R-:W-:Y:S01]  /*5410*/  ISETP.NE.U32.AND P4, PT, R58, RZ, PT ;  /* 0x000000ff3a00720c */ /* 0x000fe20003f85070 */
[----:B------:R-:W-:Y:S01]  /*5420*/  UISETP.NE.AND UP2, UPT, UR53, URZ, UPT ;  /* 0x000000ff3500728c */ /* 0x000fe2000bf45270 */
[----:B------:R-:W-:Y:S01]  /*5430*/  ISETP.NE.U32.AND P2, PT, RZ, UR38, PT ;  /* 0x00000026ff007c0c */ /* 0x000fe2000bf45070 */
[----:B------:R-:W-:Y:S01]  /*5440*/  UISETP.NE.U32.AND UP1, UPT, UR44, URZ, UPT ;  /* 0x000000ff2c00728c */ /* 0x000fe2000bf25070 */
[----:B------:R-:W-:Y:S01]  /*5450*/  ISETP.NE.AND.EX P4, PT, R59, RZ, PT, P4 ;  /* 0x000000ff3b00720c */ /* 0x000fe20003f85340 */
[----:B------:R-:W-:Y:S01]  /*5460*/  UPLOP3.LUT UP0, UPT, UPT, UPT, UPT, 0x40, 0x4 ;  /* 0x000000000004789c */ /* 0x000fe20003f0e870 */
[----:B------:R-:W-:Y:S01]  /*5470*/  ISETP.NE.AND.EX P2, PT, RZ, UR39, PT, P2 ;  /* 0x00000027ff007c0c */ /* 0x000fe2000bf45320 */
[----:B------:R-:W-:Y:S01]  /*5480*/  UISETP.NE.AND.EX UP1, UPT, UR45, URZ, UPT, UP1 ;  /* 0x000000ff2d00728c */ /* 0x000fe2000bf25310 */
[----:B------:R-:W-:Y:S04]  /*5490*/  PLOP3.LUT P1, PT, PT, PT, UP2, 0x80, 0x8 ;  /* 0x000000000008781c */ /* 0x000fe80003f2f028 */
[----:B------:R-:W-:Y:S06]  /*54a0*/  @UP2 UPLOP3.LUT UP0, UPT, UPT, UPT, UP1, 0x80, 0x8 ;  /* 0x000000000008289c */ /* 0x000fec0003f0f010 */
[----:B------:R-:W-:Y:S01]  /*54b0*/  PLOP3.LUT P0, PT, PT, PT, UP0, 0x80, 0x8 ;  /* 0x000000000008781c */ /* 0x000fe20003f0f008 */
[----:B------:R-:W-:Y:S01]  /*54c0*/  @!UPT UIADD3 URZ, UPT, UPT, URZ, URZ, URZ ;  /* 0x000000fffffff290 */ /* 0x000fe2000fffe0ff */
[----:B------:R-:W-:Y:S11]  /*54d0*/  BRA.U !UP1, `(.L_x_86) ;  /* 0x0000000109387547 */ /* 0x000ff6000b800000 */
[----:B------:R-:W-:Y:S01]  /*54e0*/  UISETP.NE.U32.AND UP0, UPT, UR38, URZ, UPT ;  /* 0x000000ff2600728c */ /* 0x000fe2000bf05070 */
[----:B------:R-:W-:Y:S02]  /*54f0*/  HFMA2 R0, -RZ, RZ, 0, 5.9604644775390625e-08 ;  /* 0x00000001ff007431 */ /* 0x000fe400000001ff */
[----:B------:R-:W-:Y:S01]  /*5500*/  IMAD.MOV.U32 R64, RZ, RZ, 0x1 ;  /* 0x00000001ff407424 */ /* 0x000fe200078e00ff */
[----:B------:R-:W-:Y:S06]  /*5510*/  UISETP.NE.AND.EX UP0, UPT, UR39, URZ, UPT, UP0 ;  /* 0x000000ff2700728c */ /* 0x000fec000bf05300 */
[----:B------:R-:W-:Y:S05]  /*5520*/  PLOP3.LUT P3, PT, PT, PT, UP0, 0x80, 0x8 ;  /* 0x000000000008781c */ /* 0x000fea0003f6f008 */
[----:B------:R-:W1:Y:S01]  /*5530*/  @UP0 LDCU.64 UR6, c[0x0][0x888] ;  /* 0x00011100ff0607ac */ /* 0x000e620008000a00 */
[----:B------:R-:W-:Y:S07]  /*5540*/  @UP0 UIMAD UR4, UR36, UR44, URZ ;  /* 0x0000002c240402a4 */ /* 0x000fee000f8e02ff */
[----:B------:R-:W-:Y:S01]  /*5550*/  @!P3 PRMT R64, R0, 0x7610, R64 ;  /* 0x000076100040b816 */ /* 0x000fe20000000040 */
[----:B-1----:R-:W-:Y:S03]  /*5560*/  @UP0 UIMAD.WIDE UR6, UR4, 0x4, UR6 ;  /* 0x00000004040608a5 */ /* 0x002fe6000f8e0206 */
[----:B------:R-:W1:Y:S03]  /*5570*/  @!UP0 LDCU UR4, c[0x0][0x880] ;  /* 0x00011000ff0487ac */ /* 0x000e660008000800 */
[----:B------:R-:W-:Y:S01]  /*5580*/  IMAD.U32 R2, RZ, RZ, UR6 ;  /* 0x00000006ff027e24 */ /* 0x000fe2000f8e00ff */
[----:B------:R-:W-:Y:S05]  /*5590*/  MOV R3, UR7 ;  /* 0x0000000700037c02 */ /* 0x000fea0008000f00 */
[----:B-----5:R2:W5:Y:S02]  /*55a0*/  @P3 LDG.E R35, desc[UR46][R2.64] ;  /* 0x0000002e02233981 */ /* 0x020564000c1e1900 */
[----:B-12---:R-:W-:Y:S02]  /*55b0*/  @!P3 IMAD.U32 R35, RZ, RZ, UR4 ;  /* 0x00000004ff23be24 */ /* 0x006fe4000f8e00ff */
.L_x_86:
[----:B------:R-:W-:Y:S05]  /*55c0*/  @!P4 BRA `(.L_x_87) ;  /* 0x000000000020c947 */ /* 0x000fea0003800000 */
[----:B------:R-:W-:Y:S04]  /*55d0*/  ISETP.NE.U32.AND P3, PT, R56, RZ, PT ;  /* 0x000000ff3800720c */ /* 0x000fe80003f65070 */
[----:B------:R-:W-:Y:S11]  /*55e0*/  ISETP.NE.AND.EX P3, PT, R57, RZ, PT, P3 ;  /* 0x000000ff3900720c */ /* 0x000ff60003f65330 */
[----:B------:R-:W-:Y:S02]  /*55f0*/  @!UPT UIADD3 URZ, UPT, UPT, URZ, URZ, URZ ;  /* 0x000000fffffff290 */ /* 0x000fe4000fffe0ff */
[----:B------:R-:W1:Y:S01]  /*5600*/  @P3 LDC.64 R2, c[0x0][0x8a8] ;  /* 0x00022a00ff023b82 */ /* 0x000e620000000a00 */
[----:B------:R-:W-:Y:S04]  /*5610*/  @P3 IMAD R0, R58, UR36, RZ ;  /* 0x000000243a003c24 */ /* 0x000fe8000f8e02ff */
[----:B-1----:R-:W-:Y:S05]  /*5620*/  @P3 IMAD.WIDE R2, R0, 0x4, R2 ;  /* 0x0000000400023825 */ /* 0x002fea00078e0202 */
[----:B-----5:R1:W5:Y:S02]  /*5630*/  @P3 LDG.E R33, desc[UR46][R2.64] ;  /* 0x0000002e02213981 */ /* 0x020364000c1e1900 */
[----:B-1----:R-:W2:Y:S02]  /*5640*/  @!P3 LDC R33, c[0x0][0x8a0] ;  /* 0x00022800ff21bb82 */ /* 0x002ea40000000800 */
.L_x_87:
[----:B-----5:R-:W-:Y:S01]  /*5650*/  FSETP.NEU.AND P3, PT, R35, RZ, PT ;  /* 0x000000ff2300720b */ /* 0x020fe20003f6d000 */
[----:B------:R-:W-:Y:S01]  /*5660*/  IMAD.U32 R2, RZ, RZ, UR56 ;  /* 0x00000038ff027e24 */ /* 0x000fe2000f8e00ff */
[----:B------:R-:W-:Y:S01]  /*5670*/  SEL R5, RZ, 0xffffffff, P2 ;  /* 0xffffffffff057807 */ /* 0x000fe20001000000 */
[----:B------:R-:W-:Y:S01]  /*5680*/  ULOP3.LUT UR4, UR51, 0x1, URZ, 0x3c, !UPT ;  /* 0x0000000133047892 */ /* 0x000fe2000f8e3cff */
[----:B------:R-:W-:Y:S01]  /*5690*/  @P1 LOP3.LUT P2, RZ, R64, 0xff, RZ, 0xc0, !PT ;  /* 0x000000ff40ff1812 */ /* 0x000fe2000784c0ff */
[----:B------:R-:W-:Y:S01]  /*56a0*/  BSSY B1, `(.L_x_88) ;  /* 0x000004b000017945 */ /* 0x000fe20003800000 */
[----:B------:R-:W-:Y:S01]  /*56b0*/  @P1 SEL R0, RZ, 0xffffffff, P3 ;  /* 0xffffffffff001807 */ /* 0x000fe20001800000 */
[----:B------:R-:W-:Y:S01]  /*56c0*/  IMAD.MOV.U32 R85, RZ, RZ, 0x1 ;  /* 0x00000001ff557424 */ /* 0x000fe200078e00ff */
[----:B------:R-:W-:Y:S01]  /*56d0*/  LEA R2, R2, UR48, 0x3 ;  /* 0x0000003002027c11 */ /* 0x000fe2000f8e18ff */
[----:B------:R-:W-:Y:S01]  /*56e0*/  IMAD.U32 R83, RZ, RZ, UR4 ;  /* 0x00000004ff537e24 */ /* 0x000fe2000f8e00ff */
[----:B------:R-:W-:Y:S01]  /*56f0*/  @P0 SEL R0, R5, R0, !P2 ;  /* 0x0000000005000207 */ /* 0x000fe20005000000 */
[----:B------:R-:W-:Y:S01]  /*5700*/  IMAD.U32 R84, RZ, RZ, UR56 ;  /* 0x00000038ff547e24 */ /* 0x000fe2000f8e00ff */
[C---:B------:R-:W-:Y:S02]  /*5710*/  LEA R82, R31.reuse, UR48, 0x3 ;  /* 0x000000301f527c11 */ /* 0x040fe4000f8e18ff */
[----:B------:R-:W-:Y:S02]  /*5720*/  CS2R R54, SRZ ;  /* 0x0000000000367805 */ /* 0x000fe4000001ff00 */
[----:B------:R-:W-:Y:S02]  /*5730*/  @P1 LOP3.LUT R0, R0, 0x1, RZ, 0xc0, !PT ;  /* 0x0000000100001812 */ /* 0x000fe400078ec0ff */
[----:B------:R-:W-:Y:S02]  /*5740*/  CS2R R52, SRZ ;  /* 0x0000000000347805 */ /* 0x000fe4000001ff00 */
[----:B------:R-:W-:Y:S02]  /*5750*/  SHF.L.U32 R3, R72, 0x1f, RZ ;  /* 0x0000001f48037819 */ /* 0x000fe400000006ff */
[----:B------:R-:W-:Y:S02]  /*5760*/  CS2R R50, SRZ ;  /* 0x0000000000327805 */ /* 0x000fe4000001ff00 */
[----:B------:R-:W-:Y:S02]  /*5770*/  ISETP.NE.U32.OR P5, PT, R0, 0x1, !P1 ;  /* 0x000000010000780c */ /* 0x000fe40004fa5470 */
[----:B------:R-:W-:Y:S02]  /*5780*/  CS2R R48, SRZ ;  /* 0x0000000000307805 */ /* 0x000fe4000001ff00 */
[----:B------:R-:W-:Y:S02]  /*5790*/  PLOP3.LUT P2, PT, PT, PT, UP1, 0x80, 0x8 ;  /* 0x000000000008781c */ /* 0x000fe40003f4f018 */
[----:B------:R-:W-:Y:S02]  /*57a0*/  CS2R R46, SRZ ;  /* 0x00000000002e7805 */ /* 0x000fe4000001ff00 */
[----:B------:R-:W-:Y:S02]  /*57b0*/  LEA.HI R34, R31, R31, RZ, 0x1 ;  /* 0x0000001f1f227211 */ /* 0x000fe400078f08ff */
[----:B------:R-:W-:Y:S02]  /*57c0*/  CS2R R44, SRZ ;  /* 0x00000000002c7805 */ /* 0x000fe4000001ff00 */
[----:B------:R-:W-:Y:S02]  /*57d0*/  LOP3.LUT P4, R77, R64, 0xff, RZ, 0xc0, !PT ;  /* 0x000000ff404d7812 */ /* 0x000fe4000788c0ff */
[----:B------:R-:W-:Y:S02]  /*57e0*/  CS2R R42, SRZ ;  /* 0x00000000002a7805 */ /* 0x000fe4000001ff00 */
[----:B------:R-:W-:Y:S02]  /*57f0*/  SEL R4, RZ, 0xffffffff, P3 ;  /* 0xffffffffff047807 */ /* 0x000fe40001800000 */
[----:B------:R-:W-:Y:S02]  /*5800*/  CS2R R40, SRZ ;  /* 0x0000000000287805 */ /* 0x000fe4000001ff00 */
[----:B------:R-:W-:Y:S02]  /*5810*/  P2R R79, PR, RZ, 0x20 ;  /* 0x00000020ff4f7803 */ /* 0x000fe40000000000 */
[----:B------:R-:W-:Y:S02]  /*5820*/  @P5 SHF.L.U32 R0, R83, 0x1f, RZ ;  /* 0x0000001f53005819 */ /* 0x000fe400000006ff */
[----:B------:R-:W-:Y:S02]  /*5830*/  @P2 SEL R4, R5, R4, !P4 ;  /* 0x0000000405042207 */ /* 0x000fe40006000000 */
[----:B------:R1:W3:Y:S02]  /*5840*/  @P5 SYNCS.PHASECHK.TRANS64.TRYWAIT P1, [R2+URZ+0x60], R0 ;  /* 0x00006000020055a7 */ /* 0x0002e400080211ff */
[----:B------:R-:W-:Y:S04]  /*5850*/  LOP3.LUT R4, R4, 0x1, RZ, 0xc0, !PT ;  /* 0x0000000104047812 */ /* 0x000fe800078ec0ff */
[----:B------:R-:W-:Y:S04]  /*5860*/  ISETP.NE.U32.AND P2, PT, R4, 0x1, PT ;  /* 0x000000010400780c */ /* 0x000fe80003f45070 */
[----:B------:R-:W-:Y:S01]  /*5870*/  P2R R86, PR, RZ, 0x4 ;  /* 0x00000004ff567803 */ /* 0x000fe20000000000 */
[----:B------:R4:W2:Y:S01]  /*5880*/  SYNCS.PHASECHK.TRANS64.TRYWAIT P0, [R82+URZ+0xc0], R3 ;  /* 0x0000c003520075a7 */ /* 0x0008a200080011ff */
[C---:B-1----:R-:W-:Y:S01]  /*5890*/  IMAD.SHL.U32 R0, R34.reuse, 0x20, RZ ;  /* 0x0000002022007824 */ /* 0x042fe200078e00ff */
[----:B------:R-:W-:Y:S04]  /*58a0*/  LOP3.LUT R34, R34, 0xffe, RZ, 0xc0, !PT ;  /* 0x00000ffe22227812 */ /* 0x000fe800078ec0ff */
[----:B------:R-:W-:Y:S01]  /*58b0*/  LOP3.LUT R0, R0, 0xffffffc0, RZ, 0xc0, !PT ;  /* 0xffffffc000007812 */ /* 0x000fe200078ec0ff */
[----:B------:R-:W-:Y:S04]  /*58c0*/  IMAD.IADD R34, R31, 0x1, -R34 ;  /* 0x000000011f227824 */ /* 0x000fe800078e0a22 */
[----:B------:R-:W-:Y:S04]  /*58d0*/  IMAD.IADD R0, R32, 0x1, R0 ;  /* 0x0000000120007824 */ /* 0x000fe800078e0200 */
[----:B------:R-:W-:Y:S01]  /*58e0*/  IMAD R34, R34, 0x100000, R0 ;  /* 0x0010000022227824 */ /* 0x000fe200078e0200 */
[----:B---3--:R-:W-:Y:S01]  /*58f0*/  @P5 SEL R85, RZ, 0x1, !P1 ;  /* 0x00000001ff555807 */ /* 0x008fe20004800000 */
[----:B----4-:R-:W-:Y:S06]  /*5900*/  @!P5 BRA `(.L_x_89) ;  /* 0x000000000090d947 */ /* 0x010fec0003800000 */
[----:B------:R-:W-:Y:S01]  /*5910*/  HFMA2 R47, -RZ, RZ, 0, 0 ;  /* 0x00000000ff2f7431 */ /* 0x000fe200000001ff */
[----:B------:R-:W-:Y:S01]  /*5920*/  ISETP.NE.AND P1, PT, R85, RZ, PT ;  /* 0x000000ff5500720c */ /* 0x000fe20003f25270 */
[----:B------:R-:W-:Y:S01]  /*5930*/  IMAD.U32 R5, RZ, RZ, UR56 ;  /* 0x00000038ff057e24 */ /* 0x000fe2000f8e00ff */
[----:B------:R-:W-:Y:S11]  /*5940*/  BSSY B0, `(.L_x_90) ;  /* 0x0000005000007945 */ /* 0x000ff60003800000 */
[----:B------:R-:W-:Y:S05]  /*5950*/  @P1 BRA `(.L_x_91) ;  /* 0x00000000000c1947 */ /* 0x000fea0003800000 */
[----:B------:R-:W-:Y:S04]  /*5960*/  SHF.L.U32 R0, R83, 0x1f, RZ ;  /* 0x0000001f53007819 */ /* 0x000fe800000006ff */
[----:B------:R-:W1:Y:S02]  /*5970*/  SYNCS.PHASECHK.TRANS64.TRYWAIT P1, [R2+URZ+0x60], R0 ;  /* 0x00006000020075a7 */ /* 0x000e6400080211ff */
[----:B-1----:R-:W-:Y:S05]  /*5980*/  @!P1 BRA `(.L_x_92) ;  /* 0x0000001c00689947 */ /* 0x002fea0003800000 */
.L_x_91:
[----:B------:R-:W-:Y:S05]  /*5990*/  BSYNC B0 ;  /* 0x0000000000007941 */ /* 0x000fea0003800000 */
.L_x_90:
[----:B------:R-:W-:Y:S01]  /*59a0*/  ISETP.NE.AND P1, PT, R86, RZ, PT ;  /* 0x000000ff5600720c */ /* 0x000fe20003f25270 */
[----:B------:R-:W-:Y:S01]  /*59b0*/  IMAD.MOV.U32 R46, RZ, RZ, RZ ;  /* 0x000000ffff2e7224 */ /* 0x000fe200078e00ff */
[----:B------:R-:W-:Y:S02]  /*59c0*/  CS2R R44, SRZ ;  /* 0x00000000002c7805 */ /* 0x000fe4000001ff00 */
[----:B------:R-:W-:Y:S02]  /*59d0*/  CS2R R42, SRZ ;  /* 0x00000000002a7805 */ /* 0x000fe4000001ff00 */
[----:B------:R-:W-:Y:S02]  /*59e0*/  CS2R R40, SRZ ;  /* 0x0000000000287805 */ /* 0x000fe4000001ff00 */
[----:B------:R-:W-:Y:S02]  /*59f0*/  CS2R R50, SRZ ;  /* 0x0000000000327805 */ /* 0x000fe4000001ff00 */
[----:B------:R-:W-:Y:S02]  /*5a00*/  CS2R R48, SRZ ;  /* 0x0000000000307805 */ /* 0x000fe4000001ff00 */
[----:B------:R-:W-:Y:S02]  /*5a10*/  CS2R R54, SRZ ;  /* 0x0000000000367805 */ /* 0x000fe4000001ff00 */
[----:B------:R-:W-:Y:S01]  /*5a20*/  CS2R R52, SRZ ;  /* 0x0000000000347805 */ /* 0x000fe2000001ff00 */
[----:B------:R-:W-:Y:S01]  /*5a30*/  @P1 IMAD R5, R5, 0x800, R68 ;  /* 0x0000080005051824 */ /* 0x000fe200078e0244 */
[----:B------:R-:W-:Y:S05]  /*5a40*/  @P1 WARPSYNC.ALL ;  /* 0x0000000000001948 */ /* 0x000fea0003800000 */
[----:B------:R-:W-:Y:S01]  /*5a50*/  @P1 LEA R5, R5, UR48, 0x2 ;  /* 0x0000003005051c11 */ /* 0x000fe2000f8e10ff */
[----:B------:R-:W-:Y:S04]  /*5a60*/  UIADD3 UR5, UPT, UPT, UR56, 0x1, URZ ;  /* 0x0000000138057890 */ /* 0x000fe8000fffe0ff */
[----:B------:R3:W4:Y:S01]  /*5a70*/  @P1 LDSM.16.M88.4 R40, [R5+0x400] ;  /* 0x000400000528183b */ /* 0x0007220000000200 */
[----:B------:R-:W-:Y:S01]  /*5a80*/  @P1 VIADD R4, R5, 0x400 ;  /* 0x0000040005041836 */ /* 0x000fe20000000000 */
[----:B------:R-:W-:Y:S01]  /*5a90*/  UISETP.NE.AND UP0, UPT, UR5, 0x3, UPT ;  /* 0x000000030500788c */ /* 0x000fe2000bf05270 */
[C-C-:B-1----:R-:W-:Y:S02]  /*5aa0*/  @P1 IMAD R2, R74.reuse, 0x4, R5.reuse ;  /* 0x000000044a021824 */ /* 0x142fe400078e0205 */
[C---:B------:R-:W-:Y:S01]  /*5ab0*/  @P1 IMAD R4, R73.reuse, 0x4, R4 ;  /* 0x0000000449041824 */ /* 0x040fe200078e0204 */
[----:B------:R-:W-:Y:S01]  /*5ac0*/  USEL UR4, URZ, 0x1, UP0 ;  /* 0x00000001ff047887 */ /* 0x000fe20008000000 */
[----:B------:R-:W-:Y:S01]  /*5ad0*/  @P1 IMAD R0, R73, 0x4, R5 ;  /* 0x0000000449001824 */ /* 0x000fe200078e0205 */
[----:B------:R3:W1:Y:S01]  /*5ae0*/  @P1 LDSM.16.M88.4 R44, [R2+0x400] ;  /* 0x00040000022c183b */ /* 0x0006620000000200 */
[----:B------:R-:W-:Y:S01]  /*5af0*/  @P1 IMAD R4, R74, 0x4, R4 ;  /* 0x000000044a041824 */ /* 0x000fe200078e0204 */
[----:B------:R-:W-:Y:S02]  /*5b00*/  USEL UR5, UR5, URZ, UP0 ;  /* 0x000000ff05057287 */ /* 0x000fe40008000000 */
[----:B------:R3:W1:Y:S01]  /*5b10*/  @P1 LDSM.16.M88.4 R48, [R0+0x400] ;  /* 0x000400000030183b */ /* 0x0006620000000200 */
[----:B------:R-:W-:Y:S03]  /*5b20*/  LOP3.LUT R83, R83, UR4, RZ, 0x3c, !PT ;  /* 0x0000000453537c12 */ /* 0x000fe6000f8e3cff */
[----:B------:R3:W1:Y:S01]  /*5b30*/  @P1 LDSM.16.M88.4 R52, [R4] ;  /* 0x000000000434183b */ /* 0x0006620000000200 */
[----:B------:R-:W-:Y:S03]  /*5b40*/  IMAD.U32 R84, RZ, RZ, UR5 ;  /* 0x00000005ff547e24 */ /* 0x000fe6000f8e00ff */
.L_x_89:
[----:B------:R-:W-:Y:S05]  /*5b50*/  BSYNC B1 ;  /* 0x0000000000017941 */ /* 0x000fea0003800000 */
.L_x_88:
[----:B---3--:R-:W-:Y:S04]  /*5b60*/  SHF.R.U32.HI R0, RZ, 0x15, R34 ;  /* 0x00000015ff007819 */ /* 0x008fe80000011622 */
[----:B------:R-:W-:Y:S01]  /*5b70*/  LOP3.LUT P1, RZ, R0, 0x3, R69, 0x48, !PT ;  /* 0x0000000300ff7812 */ /* 0x000fe20007824845 */
[----:B------:R-:W-:Y:S01]  /*5b80*/  @!UPT UIADD3 URZ, UPT, UPT, URZ, URZ, URZ ;  /* 0x000000fffffff290 */ /* 0x000fe2000fffe0ff */
[----:B--2---:R-:W-:Y:S11]  /*5b90*/  @P0 BRA `(.L_x_93) ;  /* 0x0000000000080947 */ /* 0x004ff60003800000 */
[----:B------:R-:W2:Y:S02]  /*5ba0*/  SYNCS.PHASECHK.TRANS64.TRYWAIT P0, [R82+URZ+0xc0], R3 ;  /* 0x0000c003520075a7 */ /* 0x000ea400080011ff */
[----:B--2---:R-:W-:Y:S05]  /*5bb0*/  @!P0 BRA `(.L_x_94) ;  /* 0x0000001800f08947 */ /* 0x004fea0003800000 */
.L_x_93:
[----:B------:R-:W-:Y:S05]  /*5bc0*/  @!P1 BRA `(.L_x_95) ;  /* 0x0000000000409947 */ /* 0x000fea0003800000 */
[----:B------:R-:W3:Y:S01]  /*5bd0*/  LDCU.64 UR8, c[0x4][0x70] ;  /* 0x01000e00ff0877ac */ /* 0x000ee20008000a00 */
[----:B--2---:R-:W-:Y:S01]  /*5be0*/  MOV R3, 0x0 ;  /* 0x0000000000037802 */ /* 0x004fe20000000f00 */
[----:B------:R-:W-:Y:S02]  /*5bf0*/  HFMA2 R12, -RZ, RZ, 0, 5.9604644775390625e-08 ;  /* 0x00000001ff0c7431 */ /* 0x000fe400000001ff */
[----:B------:R-:W-:Y:S02]  /*5c00*/  IMAD.MOV.U32 R8, RZ, RZ, 0x192 ;  /* 0x00000192ff087424 */ /* 0x000fe400078e00ff */
[----:B------:R-:W-:Y:S01]  /*5c10*/  IMAD.MOV.U32 R13, RZ, RZ, RZ ;  /* 0x000000ffff0d7224 */ /* 0x000fe200078e00ff */
[----:B------:R-:W2:Y:S01]  /*5c20*/  LDCU.64 UR6, c[0x4][0x78] ;  /* 0x01000f00ff0677ac */ /* 0x000ea20008000a00 */
[----:B------:R-:W1:Y:S01]  /*5c30*/  LDC.64 R2, c[0x4][R3] ;  /* 0x0100000003027b82 */ /* 0x000e620000000a00 */
[----:B------:R-:W5:Y:S01]  /*5c40*/  LDCU.64 UR4, c[0x4][0x10] ;  /* 0x01000200ff0477ac */ /* 0x000f620008000a00 */
[----:B---3--:R-:W-:Y:S01]  /*5c50*/  MOV R5, UR9 ;  /* 0x0000000900057c02 */ /* 0x008fe20008000f00 */
[----:B------:R-:W-:Y:S01]  /*5c60*/  IMAD.U32 R4, RZ, RZ, UR8 ;  /* 0x00000008ff047e24 */ /* 0x000fe2000f8e00ff */
[----:B--2---:R-:W-:Y:S01]  /*5c70*/  MOV R7, UR7 ;  /* 0x0000000700077c02 */ /* 0x004fe20008000f00 */
[----:B------:R-:W-:Y:S01]  /*5c80*/  IMAD.U32 R6, RZ, RZ, UR6 ;  /* 0x00000006ff067e24 */ /* 0x000fe2000f8e00ff */
[----:B-----5:R-:W-:Y:S01]  /*5c90*/  MOV R11, UR5 ;  /* 0x00000005000b7c02 */ /* 0x020fe20008000f00 */
[----:B------:R-:W-:Y:S02]  /*5ca0*/  IMAD.U32 R10, RZ, RZ, UR4 ;  /* 0x00000004ff0a7e24 */ /* 0x000fe4000f8e00ff */
[----:B------:R-:W-:Y:S07]  /*5cb0*/  LEPC R20, `(.L_x_95) ;  /* 0x000000001014794e */ /* 0x000fee0000000000 */
[----:B-1--4-:R-:W-:Y:S05]  /*5cc0*/  CALL.ABS.NOINC R2 ;  /* 0x0000000002007343 */ /* 0x012fea0003c00000 */
.L_x_95:
[----:B------:R-:W-:Y:S05]  /*5cd0*/  WARPSYNC.ALL ;  /* 0x0000000000007948 */ /* 0x000fea0003800000 */
[----:B------:R-:W-:Y:S01]  /*5ce0*/  R2UR UR4, R34 ;  /* 0x00000000220472ca */ /* 0x000fe200000e0000 */
[----:B------:R-:W-:Y:S01]  /*5cf0*/  BSSY.RECONVERGENT B0, `(.L_x_96) ;  /* 0x000003e000007945 */ /* 0x000fe20003800200 */
[----:B------:R-:W-:Y:S02]  /*5d00*/  MOV R20, UR56 ;  /* 0x0000003800147c02 */ /* 0x000fe40008000f00 */
[----:B------:R-:W-:Y:S02]  /*5d10*/  SHF.L.U32 R80, R74, 0x2, RZ ;  /* 0x000000024a507819 */ /* 0x000fe400000006ff */
[----:B------:R-:W-:Y:S02]  /*5d20*/  LEA R20, R20, R68, 0xb ;  /* 0x0000004414147211 */ /* 0x000fe400078e58ff */
[----:B------:R-:W-:Y:S02]  /*5d30*/  SHF.L.U32 R81, R73, 0x2, RZ ;  /* 0x0000000249517819 */ /* 0x000fe400000006ff */
[----:B------:R-:W-:Y:S02]  /*5d40*/  LEA R20, R20, UR48, 0x2 ;  /* 0x0000003014147c11 */ /* 0x000fe4000f8e10ff */
[----:B------:R-:W-:Y:S01]  /*5d50*/  ISETP.NE.AND P0, PT, R75, RZ, PT ;  /* 0x000000ff4b00720c */ /* 0x000fe20003f05270 */
[----:B------:R-:W3:Y:S02]  /*5d60*/  LDTM.16dp128bit.x8 R4, tmem[UR4] ;  /* 0x00000004000479ee */ /* 0x000ee40008180000 */
[C---:B---3--:R-:W-:Y:S01]  /*5d70*/  FMUL R0, R33.reuse, R4 ;  /* 0x0000000421007220 */ /* 0x048fe20000400000 */
[C---:B------:R-:W-:Y:S01]  /*5d80*/  FMUL R2, R33.reuse, R5 ;  /* 0x0000000521027220 */ /* 0x040fe20000400000 */
[C---:B--2---:R-:W-:Y:S01]  /*5d90*/  FMUL R3, R33.reuse, R6 ;  /* 0x0000000621037220 */ /* 0x044fe20000400000 */
[----:B------:R-:W-:Y:S01]  /*5da0*/  FMUL R7, R33, R7 ;  /* 0x0000000721077220 */ /* 0x000fe20000400000 */
[----:B----4-:R-:W-:Y:S01]  /*5db0*/  FFMA R36, R35, R40, R0 ;  /* 0x0000002823247223 */ /* 0x010fe20000000000 */
[----:B------:R-:W-:Y:S01]  /*5dc0*/  FMUL R4, R33, R8 ;  /* 0x0000000821047220 */ /* 0x000fe20000400000 */
[----:B------:R-:W-:Y:S01]  /*5dd0*/  FFMA R37, R35, R41, R2 ;  /* 0x0000002923257223 */ /* 0x000fe20000000002 */
[----:B------:R-:W-:Y:S01]  /*5de0*/  FMUL R5, R33, R9 ;  /* 0x0000000921057220 */ /* 0x000fe20000400000 */
[----:B------:R-:W-:Y:S01]  /*5df0*/  FFMA R38, R35, R42, R3 ;  /* 0x0000002a23267223 */ /* 0x000fe20000000003 */
[----:B------:R-:W-:Y:S01]  /*5e00*/  FMUL R6, R33, R10 ;  /* 0x0000000a21067220 */ /* 0x000fe20000400000 */
[----:B------:R-:W-:Y:S01]  /*5e10*/  FFMA R39, R35, R43, R7 ;  /* 0x0000002b23277223 */ /* 0x000fe20000000007 */
[----:B------:R-:W-:Y:S01]  /*5e20*/  FMUL R11, R33, R11 ;  /* 0x0000000b210b7220 */ /* 0x000fe20000400000 */
[----:B-1----:R-:W-:Y:S01]  /*5e30*/  FFMA R4, R35, R44, R4 ;  /* 0x0000002c23047223 */ /* 0x002fe20000000004 */
[----:B------:R-:W-:Y:S01]  /*5e40*/  FMUL R8, R33, R12 ;  /* 0x0000000c21087220 */ /* 0x000fe20000400000 */
[----:B------:R-:W-:Y:S01]  /*5e50*/  FFMA R5, R35, R45, R5 ;  /* 0x0000002d23057223 */ /* 0x000fe20000000005 */
[----:B------:R1:W-:Y:S01]  /*5e60*/  STSM.16.M88.4 [R20+0x400], R36 ;  /* 0x0004002414007844 */ /* 0x0003e20000000200 */
[----:B------:R-:W-:Y:S01]  /*5e70*/  FMUL R9, R33, R13 ;  /* 0x0000000d21097220 */ /* 0x000fe20000400000 */
[----:B------:R-:W-:Y:S01]  /*5e80*/  FFMA R6, R35, R46, R6 ;  /* 0x0000002e23067223 */ /* 0x000fe20000000006 */
[C---:B------:R-:W-:Y:S01]  /*5e90*/  FMUL R10, R33.reuse, R14 ;  /* 0x0000000e210a7220 */ /* 0x040fe20000400000 */
[----:B------:R-:W-:Y:S01]  /*5ea0*/  FMUL R13, R33, R17 ;  /* 0x00000011210d7220 */ /* 0x000fe20000400000 */
[C---:B------:R-:W-:Y:S01]  /*5eb0*/  IADD3 R17, PT, PT, R80.reuse, 0x400, R20 ;  /* 0x0000040050117810 */ /* 0x040fe20007ffe014 */
[----:B------:R-:W-:Y:S01]  /*5ec0*/  FFMA R7, R35, R47, R11 ;  /* 0x0000002f23077223 */ /* 0x000fe2000000000b */
[----:B------:R-:W-:Y:S01]  /*5ed0*/  FMUL R15, R33, R15 ;  /* 0x0000000f210f7220 */ /* 0x000fe20000400000 */
[----:B------:R-:W-:Y:S01]  /*5ee0*/  FFMA R8, R35, R48, R8 ;  /* 0x0000003023087223 */ /* 0x000fe20000000008 */
[----:B------:R-:W-:Y:S01]  /*5ef0*/  FMUL R12, R33, R16 ;  /* 0x00000010210c7220 */ /* 0x000fe20000400000 */
[C---:B------:R-:W-:Y:S01]  /*5f00*/  FFMA R9, R35.reuse, R49, R9 ;  /* 0x0000003123097223 */ /* 0x040fe20000000009 */
[----:B------:R1:W-:Y:S01]  /*5f10*/  STSM.16.M88.4 [R17], R4 ;  /* 0x0000000411007844 */ /* 0x0003e20000000200 */
[----:B------:R-:W-:Y:S01]  /*5f20*/  FFMA R10, R35, R50, R10 ;  /* 0x00000032230a7223 */ /* 0x000fe2000000000a */
[----:B------:R-:W-:Y:S01]  /*5f30*/  FMUL R14, R33, R18 ;  /* 0x00000012210e7220 */ /* 0x000fe20000400000 */
[----:B------:R-:W-:Y:S01]  /*5f40*/  IADD3 R16, PT, PT, R81, 0x400, R20 ;  /* 0x0000040051107810 */ /* 0x000fe20007ffe014 */
[----:B------:R-:W-:Y:S01]  /*5f50*/  FFMA R11, R35, R51, R15 ;  /* 0x00000033230b7223 */ /* 0x000fe2000000000f */
[----:B------:R-:W-:Y:S01]  /*5f60*/  FMUL R19, R33, R19 ;  /* 0x0000001321137220 */ /* 0x000fe20000400000 */
[C---:B------:R-:W-:Y:S01]  /*5f70*/  FFMA R12, R35.reuse, R52, R12 ;  /* 0x00000034230c7223 */ /* 0x040fe2000000000c */
[C---:B------:R-:W-:Y:S01]  /*5f80*/  FFMA R13, R35.reuse, R53, R13 ;  /* 0x00000035230d7223 */ /* 0x040fe2000000000d */
[C---:B------:R-:W-:Y:S01]  /*5f90*/  FFMA R14, R35.reuse, R54, R14 ;  /* 0x00000036230e7223 */ /* 0x040fe2000000000e */
[----:B------:R1:W-:Y:S01]  /*5fa0*/  STSM.16.M88.4 [R16], R8 ;  /* 0x0000000810007844 */ /* 0x0003e20000000200 */
[----:B------:R-:W-:Y:S01]  /*5fb0*/  IADD3 R0, PT, PT, R80, R16, RZ ;  /* 0x0000001050007210 */ /* 0x000fe20007ffe0ff */
[----:B------:R-:W-:Y:S05]  /*5fc0*/  FFMA R15, R35, R55, R19 ;  /* 0x00000037230f7223 */ /* 0x000fea0000000013 */
[----:B------:R1:W-:Y:S01]  /*5fd0*/  STSM.16.M88.4 [R0], R12 ;  /* 0x0000000c00007844 */ /* 0x0003e20000000200 */
[----:B------:R-:W-:Y:S01]  /*5fe0*/  @!PT LDS RZ, [RZ] ;  /* 0x00000000fffff984 */ /* 0x000fe20000000800 */
[----:B------:R-:W-:Y:S01]  /*5ff0*/  @!PT LDS RZ, [RZ] ;  /* 0x00000000fffff984 */ /* 0x000fe20000000800 */
[----:B------:R-:W-:Y:S01]  /*6000*/  @!PT LDS RZ, [RZ] ;  /* 0x00000000fffff984 */ /* 0x000fe20000000800 */
[----:B------:R-:W-:Y:S01]  /*6010*/  @!PT LDS RZ, [RZ] ;  /* 0x00000000fffff984 */ /* 0x000fe20000000800 */
[----:B------:R2:W-:Y:S06]  /*6020*/  MEMBAR.ALL.CTA ;  /* 0x0000000000007992 */ /* 0x0005ec0000008000 */
[----:B--2---:R-:W2:Y:S02]  /*6030*/  FENCE.VIEW.ASYNC.S ;  /* 0x00000000000073c6 */ /* 0x004ea40000000000 */
[----:B--2---:R-:W-:Y:S06]  /*6040*/  BAR.SYNC.DEFER_BLOCKING 0x1, 0x80 ;  /* 0x0042000000007b1d */ /* 0x004fec0000010000 */
[----:B------:R-:W-:Y:S05]  /*6050*/  @P0 BRA `(.L_x_97) ;  /* 0x00000000001c0947 */ /* 0x000fea0003800000 */
[----:B------:R-:W-:Y:S02]  /*6060*/  UIADD3 UR6, UP0, UPT, UR54, 0x680, URZ ;  /* 0x0000068036067890 */ /* 0x000fe4000ff1e0ff */
[----:B------:R-:W-:Y:S02]  /*6070*/  ULEA UR4, UR56, UR48, 0xd ;  /* 0x0000003038047291 */ /* 0x000fe4000f8e68ff */
[----:B------:R-:W-:Y:S02]  /*6080*/  UIADD3.X UR7, UPT, UPT, URZ, UR55, URZ, UP0, !UPT ;  /* 0x00000037ff077290 */ /* 0x000fe400087fe4ff */
[----:B------:R-:W-:Y:S01]  /*6090*/  UIADD3 UR40, UPT, UPT, UR4, 0x400, URZ ;  /* 0x0000040004287890 */ /* 0x000fe2000fffe0ff */
[----:B------:R-:W-:Y:S08]  /*60a0*/  UMOV UR43, UR36 ;  /* 0x00000024002b7c82 */ /* 0x000ff00008000000 */
[----:B------:R2:W-:Y:S02]  /*60b0*/  UTMASTG.3D [UR40], [UR6] ;  /* 0x00000028060073b5 */ /* 0x0005e40008010000 */
[----:B--2---:R0:W-:Y:S02]  /*60c0*/  UTMACMDFLUSH ;  /* 0x00000000000079b7 */ /* 0x0041e40000000000 */
.L_x_97:
[----:B------:R-:W-:Y:S05]  /*60d0*/  BSYNC.RECONVERGENT B0 ;  /* 0x0000000000007941 */ /* 0x000fea0003800200 */
.L_x_96:
[----:B------:R-:W-:Y:S01]  /*60e0*/  UIADD3 UR40, UPT, UPT, UR56, 0x1, URZ ;  /* 0x0000000138287890 */ /* 0x000fe2000fffe0ff */
[----:B------:R-:W-:Y:S03]  /*60f0*/  BSSY.RECONVERGENT B0, `(.L_x_98) ;  /* 0x0000005000007945 */ /* 0x000fe60003800200 */
[----:B------:R-:W-:Y:S04]  /*6100*/  UISETP.NE.AND UP0, UPT, UR40, 0x3, UPT ;  /* 0x000000032800788c */ /* 0x000fe8000bf05270 */
[----:B------:R-:W-:Y:S01]  /*6110*/  USEL UR43, UR40, URZ, UP0 ;  /* 0x000000ff282b7287 */ /* 0x000fe20008000000 */
[----:B------:R-:W-:Y:S11]  /*6120*/  @P0 BRA `(.L_x_99) ;  /* 0x0000000000040947 */ /* 0x000ff60003800000 */
[----:B------:R-:W-:Y:S04]  /*6130*/  DEPBAR.LE SB0, 0x1 ;  /* 0x000080400000791a */ /* 0x000fe80000000000 */
.L_x_99:
[----:B------:R-:W-:Y:S05]  /*6140*/  BSYNC.RECONVERGENT B0 ;  /* 0x0000000000007941 */ /* 0x000fea0003800200 */
.L_x_98:
[----:B------:R-:W-:Y:S01]  /*6150*/  BAR.SYNC.DEFER_BLOCKING 0x1, 0x80 ;  /* 0x0042000000007b1d */ /* 0x000fe20000010000 */
[----:B------:R-:W-:Y:S01]  /*6160*/  ISETP.NE.AND P1, PT, R79, RZ, PT ;  /* 0x000000ff4f00720c */ /* 0x000fe20003f25270 */
[----:B------:R-:W-:Y:S01]  /*6170*/  UISETP.NE.AND UP0, UPT, UR50, URZ, UPT ;  /* 0x000000ff3200728c */ /* 0x000fe2000bf05270 */
[----:B------:R-:W-:Y:S11]  /*6180*/  LEA R2, R84, UR48, 0x3 ;  /* 0x0000003054027c11 */ /* 0x000ff6000f8e18ff */
[----:B------:R-:W-:Y:S01]  /*6190*/  @P1 SHF.L.U32 R3, R83, 0x1f, RZ ;  /* 0x0000001f53031819 */ /* 0x000fe200000006ff */
[----:B------:R-:W-:Y:S06]  /*61a0*/  BRA.U !UP0, `(.L_x_100) ;  /* 0x0000000108247547 */ /* 0x000fec000b800000 */
[----:B-1----:R-:W-:Y:S01]  /*61b0*/  IMAD.U32 R4, RZ, RZ, UR49 ;  /* 0x00000031ff047e24 */ /* 0x002fe2000f8e00ff */
[----:B------:R-:W-:Y:S01]  /*61c0*/  MOV R0, UR37 ;  /* 0x0000002500007c02 */ /* 0x000fe20008000f00 */
[----:B------:R-:W-:Y:S03]  /*61d0*/  UIADD3 UR49, UPT, UPT, UR49, 0x1, URZ ;  /* 0x0000000131317890 */ /* 0x000fe6000fffe0ff */
[----:B------:R-:W-:Y:S01]  /*61e0*/  @P1 LEA R4, R4, UR48, 0x3 ;  /* 0x0000003004041c11 */ /* 0x000fe2000f8e18ff */
[----:B------:R-:W-:Y:S04]  /*61f0*/  UISETP.NE.AND UP0, UPT, UR49, 0x3, UPT ;  /* 0x000000033100788c */ /* 0x000fe8000bf05270 */
[----:B------:R-:W-:Y:S01]  /*6200*/  @P1 VIADD R4, R4, 0x78 ;  /* 0x0000007804041836 */ /* 0x000fe20000000000 */
[----:B------:R-:W-:Y:S04]  /*6210*/  USEL UR49, UR49, URZ, UP0 ;  /* 0x000000ff31317287 */ /* 0x000fe80008000000 */
[----:B------:R-:W-:Y:S04]  /*6220*/  @P1 PRMT R0, R0, 0x654, R4 ;  /* 0x0000065400001816 */ /* 0x000fe80000000004 */
[----:B------:R2:W-:Y:S04]  /*6230*/  @P1 SYNCS.ARRIVE.TRANS64.RED.A1T0 RZ, [R0+URZ], RZ ;  /* 0x000000ff00ff19a7 */ /* 0x0005e800081004ff */
.L_x_100:
[----:B------:R-:W3:Y:S01]  /*6240*/  @P1 SYNCS.PHASECHK.TRANS64.TRYWAIT P0, [R2+URZ+0x60], R3 ;  /* 0x00006003020015a7 */ /* 0x000ee200080011ff */
[----:B------:R-:W-:Y:S01]  /*6250*/  BSSY B1, `(.L_x_101) ;  /* 0x0000017000017945 */ /* 0x000fe20003800000 */
[----:B---3--:R-:W-:Y:S03]  /*6260*/  @P1 SEL R85, RZ, 0x1, !P0 ;  /* 0x00000001ff551807 */ /* 0x008fe60004000000 */
[----:B------:R-:W-:Y:S05]  /*6270*/  @!P1 BRA `(.L_x_102) ;  /* 0x0000000000509947 */ /* 0x000fea0003800000 */
[----:B------:R-:W-:Y:S01]  /*6280*/  ISETP.NE.AND P1, PT, R86, RZ, PT ;  /* 0x000000ff5600720c */ /* 0x000fe20003f25270 */
[----:B------:R-:W-:Y:S01]  /*6290*/  BSSY B0, `(.L_x_103) ;  /* 0x000000a000007945 */ /* 0x000fe20003800000 */
[----:B------:R-:W-:Y:S11]  /*62a0*/  ISETP.NE.AND P0, PT, R85, RZ, PT ;  /* 0x000000ff5500720c */ /* 0x000ff60003f05270 */
[----:B-1----:R-:W-:Y:S05]  /*62b0*/  @P1 IMAD R4, R84, 0x800, R68 ;  /* 0x0000080054041824 */ /* 0x002fea00078e0244 */
[----:B------:R-:W-:Y:S05]  /*62c0*/  @P1 LEA R4, R4, UR48, 0x2 ;  /* 0x0000003004041c11 */ /* 0x000fea000f8e10ff */
[--C-:B--2---:R-:W-:Y:S02]  /*62d0*/  @P1 IMAD.IADD R0, R81, 0x1, R4.reuse ;  /* 0x0000000151001824 */ /* 0x104fe400078e0204 */
[----:B------:R-:W-:Y:S01]  /*62e0*/  @P1 IMAD.IADD R3, R80, 0x1, R4 ;  /* 0x0000000150031824 */ /* 0x000fe200078e0204 */
[----:B------:R-:W-:Y:S06]  /*62f0*/  @P0 BRA `(.L_x_104) ;  /* 0x00000000000c0947 */ /* 0x000fec0003800000 */
[----:B------:R-:W-:Y:S04]  /*6300*/  SHF.L.U32 R83, R83, 0x1f, RZ ;  /* 0x0000001f53537819 */ /* 0x000fe800000006ff */
[----:B------:R-:W1:Y:S02]  /*6310*/  SYNCS.PHASECHK.TRANS64.TRYWAIT P0, [R2+URZ+0x60], R83 ;  /* 0x00006053020075a7 */ /* 0x000e6400080011ff */
[----:B-1----:R-:W-:Y:S05]  /*6320*/  @!P0 BRA `(.L_x_105) ;  /* 0x0000001400288947 */ /* 0x002fea0003800000 */
.L_x_104:
[----:B------:R-:W-:Y:S05]  /*6330*/  BSYNC B0 ;  /* 0x0000000000007941 */ /* 0x000fea0003800000 */
.L_x_103:
[----:B------:R-:W-:Y:S11]  /*6340*/  ISETP.NE.AND P0, PT, R86, RZ, PT ;  /* 0x000000ff5600720c */ /* 0x000ff60003f05270 */
[----:B------:R-:W-:Y:S02]  /*6350*/  @!UPT UIADD3 URZ, UPT, UPT, URZ, URZ, URZ ;  /* 0x000000fffffff290 */ /* 0x000fe4000fffe0ff */
[----:B-1----:R-:W-:Y:S01]  /*6360*/  @P0 IADD3 R2, PT, PT, R80, R0, RZ ;  /* 0x0000000050020210 */ /* 0x002fe20007ffe0ff */
[----:B------:R-:W-:Y:S05]  /*6370*/  @P0 WARPSYNC.ALL ;  /* 0x0000000000000948 */ /* 0x000fea0003800000 */
[----:B------:R3:W4:Y:S04]  /*6380*/  @P0 LDSM.16.M88.4 R40, [R4+0x400] ;  /* 0x000400000428083b */ /* 0x0007280000000200 */
[----:B------:R3:W1:Y:S04]  /*6390*/  @P0 LDSM.16.M88.4 R44, [R3+0x400] ;  /* 0x00040000032c083b */ /* 0x0006680000000200 */
[----:B------:R3:W2:Y:S04]  /*63a0*/  @P0 LDSM.16.M88.4 R48, [R0+0x400] ;  /* 0x000400000030083b */ /* 0x0006a80000000200 */
[----:B------:R3:W1:Y:S02]  /*63b0*/  @P0 LDSM.16.M88.4 R52, [R2+0x400] ;  /* 0x000400000234083b */ /* 0x0006640000000200 */
.L_x_102:
[----:B------:R-:W-:Y:S05]  /*63c0*/  BSYNC B1 ;  /* 0x0000000000017941 */ /* 0x000fea0003800000 */
.L_x_101:
[----:B-123--:R-:W-:Y:S05]  /*63d0*/  VIADD R0, R34, 0x20 ;  /* 0x0000002022007836 */ /* 0x00efea0000000000 */
[----:B------:R-:W-:Y:S04]  /*63e0*/  SHF.R.U32.HI R0, RZ, 0x15, R0 ;  /* 0x00000015ff007819 */ /* 0x000fe80000011600 */
[----:B------:R-:W-:Y:S11]  /*63f0*/  LOP3.LUT P0, RZ, R0, 0x3, R69, 0x48, !PT ;  /* 0x0000000300ff7812 */ /* 0x000ff60007804845 */
[----:B------:R-:W-:Y:S02]  /*6400*/  @!UPT UIADD3 URZ, UPT, UPT, URZ, URZ, URZ ;  /* 0x000000fffffff290 */ /* 0x000fe4000fffe0ff */
[----:B------:R-:W-:Y:S05]  /*6410*/  @!P0 BRA `(.L_x_106) ;  /* 0x0000000000408947 */ /* 0x000fea0003800000 */
[----:B------:R-:W1:Y:S01]  /*6420*/  LDCU.64 UR8, c[0x4][0x70] ;  /* 0x01000e00ff0877ac */ /* 0x000e620008000a00 */
[----:B------:R-:W-:Y:S01]  /*6430*/  MOV R3, 0x0 ;  /* 0x0000000000037802 */ /* 0x000fe20000000f00 */
[----:B------:R-:W-:Y:S02]  /*6440*/  HFMA2 R12, -RZ, RZ, 0, 5.9604644775390625e-08 ;  /* 0x00000001ff0c7431 */ /* 0x000fe400000001ff */
[----:B------:R-:W-:Y:S02]  /*6450*/  IMAD.MOV.U32 R8, RZ, RZ, 0x192 ;  /* 0x00000192ff087424 */ /* 0x000fe400078e00ff */
[----:B------:R-:W-:Y:S01]  /*6460*/  IMAD.MOV.U32 R13, RZ, RZ, RZ ;  /* 0x000000ffff0d7224 */ /* 0x000fe200078e00ff */
[----:B------:R-:W2:Y:S01]  /*6470*/  LDCU.64 UR6, c[0x4][0x78] ;  /* 0x01000f00ff0677ac */ /* 0x000ea20008000a00 */
[----:B------:R-:W3:Y:S01]  /*6480*/  LDC.64 R2, c[0x4][R3] ;  /* 0x0100000003027b82 */ /* 0x000ee20000000a00 */
[----:B------:R-:W5:Y:S01]  /*6490*/  LDCU.64 UR4, c[0x4][0x10] ;  /* 0x01000200ff0477ac */ /* 0x000f620008000a00 */
[----:B-1----:R-:W-:Y:S01]  /*64a0*/  MOV R5, UR9 ;  /* 0x0000000900057c02 */ /* 0x002fe20008000f00 */
[----:B------:R-:W-:Y:S01]  /*64b0*/  IMAD.U32 R4, RZ, RZ, UR8 ;  /* 0x00000008ff047e24 */ /* 0x000fe2000f8e00ff */
[----:B--2---:R-:W-:Y:S01]  /*64c0*/  MOV R7, UR7 ;  /* 0x0000000700077c02 */ /* 0x004fe20008000f00 */
[----:B------:R-:W-:Y:S01]  /*64d0*/  IMAD.U32 R6, RZ, RZ, UR6 ;  /* 0x00000006ff067e24 */ /* 0x000fe2000f8e00ff */
[----:B-----5:R-:W-:Y:S01]  /*64e0*/  MOV R11, UR5 ;  /* 0x00000005000b7c02 */ /* 0x020fe20008000f00 */
[----:B------:R-:W-:Y:S02]  /*64f0*/  IMAD.U32 R10, RZ, RZ, UR4 ;  /* 0x00000004ff0a7e24 */ /* 0x000fe4000f8e00ff */
[----:B------:R-:W-:Y:S07]  /*6500*/  LEPC R20, `(.L_x_106) ;  /* 0x000000001014794e */ /* 0x000fee0000000000 */
[----:B---34-:R-:W-:Y:S05]  /*6510*/  CALL.ABS.NOINC R2 ;  /* 0x0000000002007343 */ /* 0x018fea0003c00000 */
.L_x_106:
[----:B------:R-:W-:Y:S01]  /*6520*/  ISETP.NE.AND P0, PT, R75, RZ, PT ;  /* 0x000000ff4b00720c */ /* 0x000fe20003f05270 */
[----:B------:R-:W-:Y:S05]  /*6530*/  WARPSYNC.ALL ;  /* 0x0000000000007948 */ /* 0x000fea0003800000 */
[----:B------:R-:W-:Y:S01]  /*6540*/  R2UR UR4, R34 ;  /* 0x00000000220472ca */ /* 0x000fe200000e0000 */
[----:B------:R-:W-:Y:S01]  /*6550*/  BSSY.RECONVERGENT B0, `(.L_x_107) ;  /* 0x0000042000007945 */ /* 0x000fe20003800200 */
[----:B------:R-:W-:Y:S11]  /*6560*/  R2UR UR5, R82 ;  /* 0x00000000520572ca */ /* 0x000ff600000e0000 */
[----:B------:R-:W1:Y:S01]  /*6570*/  LDTM.16dp128bit.x8 R4, tmem[UR4+0x20] ;  /* 0x00002004000479ee */ /* 0x000e620008180000 */
[----:B------:R-:W-:Y:S01]  /*6580*/  NOP ;  /* 0x0000000000007918 */ /* 0x000fe20000000000 */
[----:B------:R-:W-:Y:S04]  /*6590*/  UIADD3 UR5, UPT, UPT, UR5, 0xe0, URZ ;  /* 0x000000e005057890 */ /* 0x000fe8000fffe0ff */
[----:B------:R-:W-:Y:S09]  /*65a0*/  UPRMT UR5, UR37, 0x654, UR5 ;  /* 0x0000065425057896 */ /* 0x000ff20008000005 */
[----:B-1----:R-:W-:Y:S01]  /*65b0*/  SYNCS.ARRIVE.TRANS64.RED.A1T0 RZ, [UR5], RZ ;  /* 0x000000ffffff79a7 */ /* 0x002fe20008100405 */
[C---:B------:R-:W-:Y:S01]  /*65c0*/  FMUL R0, R33.reuse, R4 ;  /* 0x0000000421007220 */ /* 0x040fe20000400000 */
[C---:B------:R-:W-:Y:S01]  /*65d0*/  FMUL R2, R33.reuse, R5 ;  /* 0x0000000521027220 */ /* 0x040fe20000400000 */
[C---:B------:R-:W-:Y:S01]  /*65e0*/  FMUL R3, R33.reuse, R6 ;  /* 0x0000000621037220 */ /* 0x040fe20000400000 */
[----:B------:R-:W-:Y:S01]  /*65f0*/  FMUL R7, R33, R7 ;  /* 0x0000000721077220 */ /* 0x000fe20000400000 */
[----:B----4-:R-:W-:Y:S01]  /*6600*/  FFMA R36, R35, R40, R0 ;  /* 0x0000002823247223 */ /* 0x010fe20000000000 */
[----:B------:R-:W-:Y:S01]  /*6610*/  MOV R0, UR43 ;  /* 0x0000002b00007c02 */ /* 0x000fe20008000f00 */
[----:B------:R-:W-:Y:S01]  /*6620*/  FMUL R4, R33, R8 ;  /* 0x0000000821047220 */ /* 0x000fe20000400000 */
[----:B------:R-:W-:Y:S01]  /*6630*/  FFMA R37, R35, R41, R2 ;  /* 0x0000002923257223 */ /* 0x000fe20000000002 */
[----:B------:R-:W-:Y:S01]  /*6640*/  FMUL R5, R33, R9 ;  /* 0x0000000921057220 */ /* 0x000fe20000400000 */
[----:B------:R-:W-:Y:S01]  /*6650*/  LEA R0, R0, R68, 0xb ;  /* 0x0000004400007211 */ /* 0x000fe200078e58ff */
[----:B------:R-:W-:Y:S01]  /*6660*/  FFMA R38, R35, R42, R3 ;  /* 0x0000002a23267223 */ /* 0x000fe20000000003 */
[----:B------:R-:W-:Y:S01]  /*6670*/  FMUL R6, R33, R10 ;  /* 0x0000000a21067220 */ /* 0x000fe20000400000 */
[----:B------:R-:W-:Y:S01]  /*6680*/  FFMA R39, R35, R43, R7 ;  /* 0x0000002b23277223 */ /* 0x000fe20000000007 */
[----:B------:R-:W-:Y:S01]  /*6690*/  LEA R0, R0, UR48, 0x2 ;  /* 0x0000003000007c11 */ /* 0x000fe2000f8e10ff */
[----:B------:R-:W-:Y:S01]  /*66a0*/  FMUL R11, R33, R11 ;  /* 0x0000000b210b7220 */ /* 0x000fe20000400000 */
[----:B------:R-:W-:Y:S01]  /*66b0*/  FFMA R4, R35, R44, R4 ;  /* 0x0000002c23047223 */ /* 0x000fe20000000004 */
[----:B------:R-:W-:Y:S01]  /*66c0*/  FMUL R8, R33, R12 ;  /* 0x0000000c21087220 */ /* 0x000fe20000400000 */
[----:B------:R-:W-:Y:S01]  /*66d0*/  FFMA R5, R35, R45, R5 ;  /* 0x0000002d23057223 */ /* 0x000fe20000000005 */
[----:B------:R1:W-:Y:S01]  /*66e0*/  STSM.16.M88.4 [R0+0x400], R36 ;  /* 0x0004002400007844 */ /* 0x0003e20000000200 */
[----:B------:R-:W-:Y:S01]  /*66f0*/  FMUL R9, R33, R13 ;  /* 0x0000000d21097220 */ /* 0x000fe20000400000 */
[----:B------:R-:W-:Y:S01]  /*6700*/  FFMA R6, R35, R46, R6 ;  /* 0x0000002e23067223 */ /* 0x000fe20000000006 */
[----:B------:R-:W-:Y:S01]  /*6710*/  FMUL R10, R33, R14 ;  /* 0x0000000e210a7220 */ /* 0x000fe20000400000 */
[----:B------:R-:W-:Y:S01]  /*6720*/  FFMA R7, R35, R47, R11 ;  /* 0x0000002f23077223 */ /* 0x000fe2000000000b */
[C---:B------:R-:W-:Y:S01]  /*6730*/  IADD3 R2, PT, PT, R80.reuse, 0x400, R0 ;  /* 0x0000040050027810 */ /* 0x040fe20007ffe000 */
[----:B------:R-:W-:Y:S01]  /*6740*/  FMUL R15, R33, R15 ;  /* 0x0000000f210f7220 */ /* 0x000fe20000400000 */
[----:B------:R-:W-:Y:S01]  /*6750*/  FFMA R8, R35, R48, R8 ;  /* 0x0000003023087223 */ /* 0x000fe20000000008 */
[----:B------:R-:W-:Y:S01]  /*6760*/  FMUL R12, R33, R16 ;  /* 0x00000010210c7220 */ /* 0x000fe20000400000 */
[----:B------:R-:W-:Y:S01]  /*6770*/  FFMA R9, R35, R49, R9 ;  /* 0x0000003123097223 */ /* 0x000fe20000000009 */
[----:B------:R1:W-:Y:S01]  /*6780*/  STSM.16.M88.4 [R2], R4 ;  /* 0x0000000402007844 */ /* 0x0003e20000000200 */
[----:B------:R-:W-:Y:S01]  /*6790*/  FMUL R13, R33, R17 ;  /* 0x00000011210d7220 */ /* 0x000fe20000400000 */
[----:B------:R-:W-:Y:S01]  /*67a0*/  FFMA R10, R35, R50, R10 ;  /* 0x00000032230a7223 */ /* 0x000fe2000000000a */
[----:B------:R-:W-:Y:S01]  /*67b0*/  FMUL R14, R33, R18 ;  /* 0x00000012210e7220 */ /* 0x000fe20000400000 */
[----:B------:R-:W-:Y:S01]  /*67c0*/  FFMA R11, R35, R51, R15 ;  /* 0x00000033230b7223 */ /* 0x000fe2000000000f */
[----:B------:R-:W-:Y:S01]  /*67d0*/  IADD3 R81, PT, PT, R81, 0x400, R0 ;  /* 0x0000040051517810 */ /* 0x000fe20007ffe000 */
[----:B------:R-:W-:Y:S01]  /*67e0*/  FMUL R19, R33, R19 ;  /* 0x0000001321137220 */ /* 0x000fe20000400000 */
[C---:B------:R-:W-:Y:S01]  /*67f0*/  FFMA R12, R35.reuse, R52, R12 ;  /* 0x00000034230c7223 */ /* 0x040fe2000000000c */
[C---:B------:R-:W-:Y:S01]  /*6800*/  FFMA R13, R35.reuse, R53, R13 ;  /* 0x00000035230d7223 */ /* 0x040fe2000000000d */
[C---:B------:R-:W-:Y:S01]  /*6810*/  FFMA R14, R35.reuse, R54, R14 ;  /* 0x00000036230e7223 */ /* 0x040fe2000000000e */
[----:B------:R1:W-:Y:S01]  /*6820*/  STSM.16.M88.4 [R81], R8 ;  /* 0x0000000851007844 */ /* 0x0003e20000000200 */
[----:B------:R-:W-:Y:S01]  /*6830*/  FFMA R15, R35, R55, R19 ;  /* 0x00000037230f7223 */ /* 0x000fe20000000013 */
[----:B------:R-:W-:Y:S05]  /*6840*/  IADD3 R80, PT, PT, R80, R81, RZ ;  /* 0x0000005150507210 */ /* 0x000fea0007ffe0ff */
        /* <DEDUP_REMOVED lines=11> */
[----:B------:R-:W-:Y:S02]  /*6900*/  UIADD3 UR5, UPT, UPT, UR41, 0x20, URZ ;  /* 0x0000002029057890 */ /* 0x000fe4000fffe0ff */
[----:B------:R-:W-:Y:S02]  /*6910*/  UIADD3 UR4, UPT, UPT, UR10, 0x400, URZ ;  /* 0x000004000a047890 */ /* 0x000fe4000fffe0ff */
[----:B------:R-:W-:Y:S01]  /*6920*/  UIADD3.X UR9, UPT, UPT, URZ, UR55, URZ, UP0, !UPT ;  /* 0x00000037ff097290 */ /* 0x000fe200087fe4ff */
[----:B------:R-:W-:Y:S01]  /*6930*/  UMOV UR6, UR42 ;  /* 0x0000002a00067c82 */ /* 0x000fe20008000000 */
[----:B------:R-:W-:Y:S07]  /*6940*/  UMOV UR7, UR36 ;  /* 0x0000002400077c82 */ /* 0x000fee0008000000 */
[----:B------:R2:W-:Y:S02]  /*6950*/  UTMASTG.3D [UR4], [UR8] ;  /* 0x00000004080073b5 */ /* 0x0005e40008010000 */
[----:B--2---:R0:W-:Y:S02]  /*6960*/  UTMACMDFLUSH ;  /* 0x00000000000079b7 */ /* 0x0041e40000000000 */
.L_x_108:
[----:B------:R-:W-:Y:S05]  /*6970*/  BSYNC.RECONVERGENT B0 ;  /* 0x0000000000007941 */ /* 0x000fea0003800200 */
.L_x_107:
[----:B------:R-:W-:Y:S01]  /*6980*/  UIADD3 UR43, UPT, UPT, UR43, 0x1, URZ ;  /* 0x000000012b2b7890 */ /* 0x000fe2000fffe0ff */
[----:B------:R-:W-:Y:S03]  /*6990*/  BSSY.RECONVERGENT B0, `(.L_x_109) ;  /* 0x0000008000007945 */ /* 0x000fe60003800200 */
[----:B------:R-:W-:Y:S04]  /*69a0*/  UISETP.NE.AND UP0, UPT, UR43, 0x3, UPT ;  /* 0x000000032b00788c */ /* 0x000fe8000bf05270 */
[----:B------:R-:W-:Y:S02]  /*69b0*/  UISETP.EQ.XOR UP1, UPT, UR40, 0x3, !UP0 ;  /* 0x000000032800788c */ /* 0x000fe4000c722a70 */
[----:B------:R-:W-:Y:S02]  /*69c0*/  USEL UR56, UR43, URZ, UP0 ;  /* 0x000000ff2b387287 */ /* 0x000fe40008000000 */
[----:B------:R-:W-:Y:S04]  /*69d0*/  USEL UR4, URZ, 0x1, !UP1 ;  /* 0x00000001ff047887 */ /* 0x000fe8000c800000 */
[----:B------:R-:W-:Y:S01]  /*69e0*/  ULOP3.LUT UR51, UR51, UR4, URZ, 0x3c, !UPT ;  /* 0x0000000433337292 */ /* 0x000fe2000f8e3cff */
[----:B------:R-:W-:Y:S11]  /*69f0*/  @P0 BRA `(.L_x_110) ;  /* 0x0000000000040947 */ /* 0x000ff60003800000 */
[----:B------:R-:W-:Y:S04]  /*6a00*/  DEPBAR.LE SB0, 0x1 ;  /* 0x000080400000791a */ /* 0x000fe80000000000 */
.L_x_110:
[----:B------:R-:W-:Y:S05]  /*6a10*/  BSYNC.RECONVERGENT B0 ;  /* 0x0000000000007941 */ /* 0x000fea0003800200 */
.L_x_109:
[----:B------:R-:W-:Y:S01]  /*6a20*/  BAR.SYNC.DEFER_BLOCKING 0x1, 0x80 ;  /* 0x0042000000007b1d */ /* 0x000fe20000010000 */
[----:B------:R-:W-:Y:S01]  /*6a30*/  UISETP.NE.AND UP0, UPT, UR50, -0x2, UPT ;  /* 0xfffffffe3200788c */ /* 0x000fe2000bf05270 */
[----:B------:R-:W-:Y:S08]  /*6a40*/  IADD3 R31, PT, PT, R31, 0x1, RZ ;  /* 0x000000011f1f7810 */ /* 0x000ff00007ffe0ff */
[----:B------:R-:W-:Y:S05]  /*6a50*/  BRA.U !UP0, `(.L_x_111) ;  /* 0x0000000108287547 */ /* 0x000fea000b800000 */
[----:B------:R-:W-:Y:S01]  /*6a60*/  ISETP.NE.AND P0, PT, R79, RZ, PT ;  /* 0x000000ff4f00720c */ /* 0x000fe20003f05270 */
[----:B-1----:R-:W-:Y:S01]  /*6a70*/  IMAD.U32 R2, RZ, RZ, UR49 ;  /* 0x00000031ff027e24 */ /* 0x002fe2000f8e00ff */
[----:B------:R-:W-:Y:S01]  /*6a80*/  UIADD3 UR49, UPT, UPT, UR49, 0x1, URZ ;  /* 0x0000000131317890 */ /* 0x000fe2000fffe0ff */
[----:B------:R-:W-:Y:S03]  /*6a90*/  IMAD.U32 R0, RZ, RZ, UR37 ;  /* 0x00000025ff007e24 */ /* 0x000fe6000f8e00ff */
[----:B------:R-:W-:Y:S04]  /*6aa0*/  UISETP.NE.AND UP0, UPT, UR49, 0x3, UPT ;  /* 0x000000033100788c */ /* 0x000fe8000bf05270 */
[----:B------:R-:W-:Y:S03]  /*6ab0*/  USEL UR49, UR49, URZ, UP0 ;  /* 0x000000ff31317287 */ /* 0x000fe60008000000 */
[----:B------:R-:W-:Y:S05]  /*6ac0*/  @P0 LEA R2, R2, UR48, 0x3 ;  /* 0x0000003002020c11 */ /* 0x000fea000f8e18ff */
[----:B------:R-:W-:Y:S05]  /*6ad0*/  @P0 VIADD R2, R2, 0x78 ;  /* 0x0000007802020836 */ /* 0x000fea0000000000 */
[----:B------:R-:W-:Y:S04]  /*6ae0*/  @P0 PRMT R0, R0, 0x654, R2 ;  /* 0x0000065400000816 */ /* 0x000fe80000000002 */
[----:B------:R2:W-:Y:S03]  /*6af0*/  @P0 SYNCS.ARRIVE.TRANS64.RED.A1T0 RZ, [R0+URZ], RZ ;  /* 0x000000ff00ff09a7 */ /* 0x0005e600081004ff */
.L_x_111:
[----:B------:R-:W-:Y:S01]  /*6b00*/  ISETP.NE.AND P2, PT, R76, RZ, PT ;  /* 0x000000ff4c00720c */ /* 0x000fe20003f45270 */
[----:B------:R-:W-:Y:S01]  /*6b10*/  UIADD3 UR50, UPT, UPT, UR50, 0x2, URZ ;  /* 0x0000000232327890 */ /* 0x000fe2000fffe0ff */
[----:B------:R-:W-:Y:S01]  /*6b20*/  ISETP.NE.AND P0, PT, R78, 0x2, PT ;  /* 0x000000024e00780c */ /* 0x000fe20003f05270 */
[----:B-1----:R-:W-:Y:S01]  /*6b30*/  IMAD.IADD R14, R29, 0x1, R62 ;  /* 0x000000011d0e7824 */ /* 0x002fe200078e023e */
[----:B------:R-:W-:Y:S01]  /*6b40*/  ISETP.NE.AND P1, PT, R31, 0x4, PT ;  /* 0x000000041f00780c */ /* 0x000fe20003f25270 */
[----:B------:R-:W-:Y:S01]  /*6b50*/  IMAD.IADD R15, R30, 0x1, R63 ;  /* 0x000000011e0f7824 */ /* 0x000fe200078e023f */
[----:B------:R-:W-:Y:S02]  /*6b60*/  SEL R2, RZ, 0x1, P0 ;  /* 0x00000001ff027807 */ /* 0x000fe40000000000 */
[----:B--2---:R-:W-:Y:S02]  /*6b70*/  SEL R0, RZ, 0x1, P1 ;  /* 0x00000001ff007807 */ /* 0x004fe40000800000 */
[----:B------:R-:W-:Y:S02]  /*6b80*/  LOP3.LUT R71, R71, R2, RZ, 0x3c, !PT ;  /* 0x0000000247477212 */ /* 0x000fe400078e3cff */
[----:B------:R-:W-:Y:S02]  /*6b90*/  LOP3.LUT R72, R72, R0, RZ, 0x3c, !PT ;  /* 0x0000000048487212 */ /* 0x000fe400078e3cff */
[----:B------:R-:W-:Y:S02]  /*6ba0*/  @P2 R2UR UR36, R70 ;  /* 0x00000000462422ca */ /* 0x000fe400000e0000 */
[----:B------:R-:W-:Y:S02]  /*6bb0*/  SEL R78, R78, RZ, P0 ;  /* 0x000000ff4e4e7207 */ /* 0x000fe40000000000 */
[----:B------:R-:W-:Y:S01]  /*6bc0*/  SEL R31, R31, RZ, P1 ;  /* 0x000000ff1f1f7207 */ /* 0x000fe20000800000 */
[----:B------:R-:W-:Y:S10]  /*6bd0*/  @P2 BRA `(.L_x_112) ;  /* 0xffffffe000342947 */ /* 0x000ff4000383ffff */
[----:B------:R-:W-:-:S09]  /*6be0*/  UISETP.NE.AND UP0, UPT, UR53, URZ, UPT ;  /* 0x000000ff3500728c */ /* 0x000fd2000bf05270 */
[----:B------:R-:W-:Y:S05]  /*6bf0*/  BRA.U !UP0, `(.L_x_113) ;  /* 0x0000000108487547 */ /* 0x000fea000b800000 */
[----:B------:R-:W1:Y:S02]  /*6c00*/  LDCU.64 UR4, c[0x0][0x890] ;  /* 0x00011200ff0477ac */ /* 0x000e640008000a00 */
[----:B-1----:R-:W-:-:S04]  /*6c10*/  UISETP.NE.U32.AND UP0, UPT, UR4, URZ, UPT ;  /* 0x000000ff0400728c */ /* 0x002fc8000bf05070 */
[----:B------:R-:W-:-:S09]  /*6c20*/  UISETP.NE.AND.EX UP0, UPT, UR5, URZ, UPT, UP0 ;  /* 0x000000ff0500728c */ /* 0x000fd2000bf05300 */
[----:B------:R-:W-:Y:S05]  /*6c30*/  BRA.U UP0, `(.L_x_114) ;  /* 0x00000001000c7547 */ /* 0x000fea000b800000 */
[----:B------:R-:W-:-:S13]  /*6c40*/  FSETP.NEU.AND P0, PT, R35, RZ, PT ;  /* 0x000000ff2300720b */ /* 0x000fda0003f0d000 */
[----:B------:R-:W-:Y:S05]  /*6c50*/  @!P0 EXIT ;  /* 0x000000000000894d */ /* 0x000fea0003800000 */
[----:B------:R-:W-:Y:S05]  /*6c60*/  BRA `(.L_x_113) ;  /* 0x00000000002c7947 */ /* 0x000fea0003800000 */
.L_x_114:
[----:B------:R-:W-:Y:S01]  /*6c70*/  ISETP.NE.AND P0, PT, R77, RZ, PT ;  /* 0x000000ff4d00720c */ /* 0x000fe20003f05270 */
[----:B------:R-:W-:-:S12]  /*6c80*/  BSSY.RECONVERGENT B0, `(.L_x_113) ;  /* 0x0000009000007945 */ /* 0x000fd80003800200 */
[----:B------:R-:W-:Y:S05]  /*6c90*/  @P0 BRA `(.L_x_115) ;  /* 0x0000000000140947 */ /* 0x000fea0003800000 */
[----:B------:R-:W1:Y:S02]  /*6ca0*/  LDCU.64 UR4, c[0x0][0x888] ;  /* 0x00011100ff0477ac */ /* 0x000e640008000a00 */
[----:B-1----:R-:W-:-:S04]  /*6cb0*/  ISETP.NE.U32.AND P0, PT, RZ, UR4, PT ;  /* 0x00000004ff007c0c */ /* 0x002fc8000bf05070 */
[----:B------:R-:W-:-:S13]  /*6cc0*/  ISETP.NE.AND.EX P0, PT, RZ, UR5, PT, P0 ;  /* 0x00000005ff007c0c */ /* 0x000fda000bf05300 */
[----:B------:R-:W-:Y:S05]  /*6cd0*/  @!P0 EXIT ;  /* 0x000000000000894d */ /* 0x000fea0003800000 */
[----:B------:R-:W-:Y:S05]  /*6ce0*/  BRA `(.L_x_116) ;  /* 0x0000000000087947 */ /* 0x000fea0003800000 */
.L_x_115:
[----:B------:R-:W-:-:S13]  /*6cf0*/  FSETP.NEU.AND P0, PT, R35, RZ, PT ;  /* 0x000000ff2300720b */ /* 0x000fda0003f0d000 */
[----:B------:R-:W-:Y:S05]  /*6d00*/  @!P0 EXIT ;  /* 0x000000000000894d */ /* 0x000fea0003800000 */
.L_x_116:
[----:B------:R-:W-:Y:S05]  /*6d10*/  BSYNC.RECONVERGENT B0 ;  /* 0x0000000000007941 */ /* 0x000fea0003800200 */
.L_x_113:
[----:B------:R-:W-:Y:S01]  /*6d20*/  ULEA UR4, UR49, UR48, 0x3 ;  /* 0x0000003031047291 */ /* 0x000fe2000f8e18ff */
[----:B------:R-:W-:-:S04]  /*6d30*/  DEPBAR.LE SB0, 0x0 ;  /* 0x000080000000791a */ /* 0x000fc80000000000 */
[----:B------:R-:W-:-:S04]  /*6d40*/  UIADD3 UR4, UPT, UPT, UR4, 0x78, URZ ;  /* 0x0000007804047890 */ /* 0x000fc8000fffe0ff */
[----:B------:R-:W-:-:S09]  /*6d50*/  UPRMT UR4, UR37, 0x654, UR4 ;  /* 0x0000065425047896 */ /* 0x000fd20008000004 */
[----:B------:R-:W-:Y:S01]  /*6d60*/  SYNCS.ARRIVE.TRANS64.RED.A1T0 RZ, [UR4], RZ ;  /* 0x000000ffffff79a7 */ /* 0x000fe20008100404 */
[----:B------:R-:W-:Y:S05]  /*6d70*/  EXIT ;  /* 0x000000000000794d */ /* 0x000fea0003800000 */
.L_x_19:
[----:B--2---:R2:W1:Y:S02]  /*6d80*/  SYNCS.PHASECHK.TRANS64.TRYWAIT P0, [R2+URZ+0x110], R3 ;  /* 0x00011003020075a7 */ /* 0x00446400080011ff */
[----:B-1----:R-:W-:Y:S05]  /*6d90*/  @!P0 NANOSLEEP.SYNCS 0x989680 ;  /* 0x009896800000895d */ /* 0x002fea0003900000 */
[----:B------:R-:W1:Y:S02]  /*6da0*/  @!P0 SYNCS.PHASECHK.TRANS64 P0, [R2+URZ+0x110], R3 ;  /* 0x00011003020085a7 */ /* 0x000e6400080010ff */
[----:B-1----:R-:W-:Y:S05]  /*6db0*/  @!P0 BRA `(.L_x_19) ;  /* 0xfffffffc00f08947 */ /* 0x002fea000383ffff */
[----:B------:R-:W-:Y:S05]  /*6dc0*/  BRA `(.L_x_117) ;  /* 0xffffffa8000c7947 */ /* 0x000fea000383ffff */
.L_x_22:
[----:B-1----:R-:W-:-:S07]  /*6dd0*/  MOV R2, UR33 ;  /* 0x0000002100027c02 */ /* 0x002fce0008000f00 */
.L_x_118:
[----:B-1----:R1:W2:Y:S02]  /*6de0*/  SYNCS.PHASECHK.TRANS64.TRYWAIT P0, [R2+URZ+0x30], R4 ;  /* 0x00003004020075a7 */ /* 0x0022a400080011ff */
[----:B--2---:R-:W-:Y:S05]  /*6df0*/  @!P0 NANOSLEEP.SYNCS 0x989680 ;  /* 0x009896800000895d */ /* 0x004fea0003900000 */
[----:B------:R-:W2:Y:S02]  /*6e00*/  @!P0 SYNCS.PHASECHK.TRANS64 P0, [R2+URZ+0x30], R4 ;  /* 0x00003004020085a7 */ /* 0x000ea400080010ff */
[----:B--2---:R-:W-:Y:S05]  /*6e10*/  @!P0 BRA `(.L_x_118) ;  /* 0xfffffffc00f08947 */ /* 0x004fea000383ffff */
[----:B------:R-:W-:Y:S05]  /*6e20*/  BRA `(.L_x_21) ;  /* 0xffffffa8005c7947 */ /* 0x000fea000383ffff */
.L_x_28:
[----:B-1----:R-:W-:-:S07]  /*6e30*/  MOV R2, UR17 ;  /* 0x0000001100027c02 */ /* 0x002fce0008000f00 */
.L_x_119:
[----:B-1----:R1:W2:Y:S02]  /*6e40*/  SYNCS.PHASECHK.TRANS64.TRYWAIT P0, [R2+URZ+0x30], R4 ;  /* 0x00003004020075a7 */ /* 0x0022a400080011ff */
[----:B--2---:R-:W-:Y:S05]  /*6e50*/  @!P0 NANOSLEEP.SYNCS 0x989680 ;  /* 0x009896800000895d */ /* 0x004fea0003900000 */
[----:B------:R-:W2:Y:S02]  /*6e60*/  @!P0 SYNCS.PHASECHK.TRANS64 P0, [R2+URZ+0x30], R4 ;  /* 0x00003004020085a7 */ /* 0x000ea400080010ff */
[----:B--2---:R-:W-:Y:S05]  /*6e70*/  @!P0 BRA `(.L_x_119) ;  /* 0xfffffffc00f08947 */ /* 0x004fea000383ffff */
[----:B------:R-:W-:Y:S05]  /*6e80*/  BRA `(.L_x_27) ;  /* 0xffffffac00007947 */ /* 0x000fea000383ffff */
.L_x_32:
[----:B-1----:R1:W2:Y:S02]  /*6e90*/  SYNCS.PHASECHK.TRANS64.TRYWAIT P0, [R2+URZ+0xa0], R3 ;  /* 0x0000a003020075a7 */ /* 0x0022a400080011ff */
[----:B--2---:R-:W-:Y:S05]  /*6ea0*/  @!P0 NANOSLEEP.SYNCS 0x989680 ;  /* 0x009896800000895d */ /* 0x004fea0003900000 */
[----:B------:R-:W2:Y:S02]  /*6eb0*/  @!P0 SYNCS.PHASECHK.TRANS64 P0, [R2+URZ+0xa0], R3 ;  /* 0x0000a003020085a7 */ /* 0x000ea400080010ff */
[----:B--2---:R-:W-:Y:S05]  /*6ec0*/  @!P0 BRA `(.L_x_32) ;  /* 0xfffffffc00f08947 */ /* 0x004fea000383ffff */
[----:B------:R-:W-:Y:S05]  /*6ed0*/  BRA `(.L_x_120) ;  /* 0xffffffac008c7947 */ /* 0x000fea000383ffff */
.L_x_36:
[----:B----4-:R-:W-:-:S07]  /*6ee0*/  MOV R0, UR5 ;  /* 0x0000000500007c02 */ /* 0x010fce0008000f00 */
.L_x_121:
[----:B-1----:R1:W2:Y:S02]  /*6ef0*/  SYNCS.PHASECHK.TRANS64.TRYWAIT P0, [R0+URZ], R2 ;  /* 0x00000002000075a7 */ /* 0x0022a400080011ff */
[----:B--2---:R-:W-:Y:S05]  /*6f00*/  @!P0 NANOSLEEP.SYNCS 0x989680 ;  /* 0x009896800000895d */ /* 0x004fea0003900000 */
[----:B------:R-:W2:Y:S02]  /*6f10*/  @!P0 SYNCS.PHASECHK.TRANS64 P0, [R0+URZ], R2 ;  /* 0x00000002000085a7 */ /* 0x000ea400080010ff */
[----:B--2---:R-:W-:Y:S05]  /*6f20*/  @!P0 BRA `(.L_x_121) ;  /* 0xfffffffc00f08947 */ /* 0x004fea000383ffff */
[----:B------:R-:W-:Y:S05]  /*6f30*/  BRA `(.L_x_122) ;  /* 0xffffffb000fc7947 */ /* 0x000fea000383ffff */
.L_x_37:
[----:B----4-:R-:W-:-:S07]  /*6f40*/  MOV R0, UR5 ;  /* 0x0000000500007c02 */ /* 0x010fce0008000f00 */
.L_x_123:
[----:B-1----:R1:W2:Y:S02]  /*6f50*/  SYNCS.PHASECHK.TRANS64.TRYWAIT P0, [R0+URZ], R3 ;  /* 0x00000003000075a7 */ /* 0x0022a400080011ff */
[----:B--2---:R-:W-:Y:S05]  /*6f60*/  @!P0 NANOSLEEP.SYNCS 0x989680 ;  /* 0x009896800000895d */ /* 0x004fea0003900000 */
[----:B------:R-:W2:Y:S02]  /*6f70*/  @!P0 SYNCS.PHASECHK.TRANS64 P0, [R0+URZ], R3 ;  /* 0x00000003000085a7 */ /* 0x000ea400080010ff */
[----:B--2---:R-:W-:Y:S05]  /*6f80*/  @!P0 BRA `(.L_x_123) ;  /* 0xfffffffc00f08947 */ /* 0x004fea000383ffff */
[----:B------:R-:W-:Y:S05]  /*6f90*/  BRA `(.L_x_124) ;  /* 0xffffffb400087947 */ /* 0x000fea000383ffff */
.L_x_38:
[----:B----4-:R-:W-:-:S07]  /*6fa0*/  MOV R0, UR5 ;  /* 0x0000000500007c02 */ /* 0x010fce0008000f00 */
.L_x_125:
[----:B-1----:R1:W2:Y:S02]  /*6fb0*/  SYNCS.PHASECHK.TRANS64.TRYWAIT P0, [R0+URZ], R3 ;  /* 0x00000003000075a7 */ /* 0x0022a400080011ff */
[----:B--2---:R-:W-:Y:S05]  /*6fc0*/  @!P0 NANOSLEEP.SYNCS 0x989680 ;  /* 0x009896800000895d */ /* 0x004fea0003900000 */
[----:B------:R-:W2:Y:S02]  /*6fd0*/  @!P0 SYNCS.PHASECHK.TRANS64 P0, [R0+URZ], R3 ;  /* 0x00000003000085a7 */ /* 0x000ea400080010ff */
[----:B--2---:R-:W-:Y:S05]  /*6fe0*/  @!P0 BRA `(.L_x_125) ;  /* 0xfffffffc00f08947 */ /* 0x004fea000383ffff */
[----:B------:R-:W-:Y:S05]  /*6ff0*/  BRA `(.L_x_126) ;  /* 0xffffffb400147947 */ /* 0x000fea000383ffff */
.L_x_39:
[----:B----4-:R-:W-:-:S07]  /*7000*/  MOV R0, UR5 ;  /* 0x0000000500007c02 */ /* 0x010fce0008000f00 */
.L_x_127:
[----:B-1----:R1:W2:Y:S02]  /*7010*/  SYNCS.PHASECHK.TRANS64.TRYWAIT P0, [R0+URZ], R3 ;  /* 0x00000003000075a7 */ /* 0x0022a400080011ff */
[----:B--2---:R-:W-:Y:S05]  /*7020*/  @!P0 NANOSLEEP.SYNCS 0x989680 ;  /* 0x009896800000895d */ /* 0x004fea0003900000 */
[----:B------:R-:W2:Y:S02]  /*7030*/  @!P0 SYNCS.PHASECHK.TRANS64 P0, [R0+URZ], R3 ;  /* 0x00000003000085a7 */ /* 0x000ea400080010ff */
[----:B--2---:R-:W-:Y:S05]  /*7040*/  @!P0 BRA `(.L_x_127) ;  /* 0xfffffffc00f08947 */ /* 0x004fea000383ffff */
[----:B------:R-:W-:Y:S05]  /*7050*/  BRA `(.L_x_128) ;  /* 0xffffffb400207947 */ /* 0x000fea000383ffff */
.L_x_40:
[----:B----4-:R-:W-:-:S07]  /*7060*/  MOV R0, UR5 ;  /* 0x0000000500007c02 */ /* 0x010fce0008000f00 */
.L_x_129:
[----:B-1----:R1:W2:Y:S02]  /*7070*/  SYNCS.PHASECHK.TRANS64.TRYWAIT P0, [R0+URZ], R3 ;  /* 0x00000003000075a7 */ /* 0x0022a400080011ff */
[----:B--2---:R-:W-:Y:S05]  /*7080*/  @!P0 NANOSLEEP.SYNCS 0x989680 ;  /* 0x009896800000895d */ /* 0x004fea0003900000 */
[----:B------:R-:W2:Y:S02]  /*7090*/  @!P0 SYNCS.PHASECHK.TRANS64 P0, [R0+URZ], R3 ;  /* 0x00000003000085a7 */ /* 0x000ea400080010ff */
[----:B--2---:R-:W-:Y:S05]  /*70a0*/  @!P0 BRA `(.L_x_129) ;  /* 0xfffffffc00f08947 */ /* 0x004fea000383ffff */
[----:B------:R-:W-:Y:S05]  /*70b0*/  BRA `(.L_x_130) ;  /* 0xffffffb4002c7947 */ /* 0x000fea000383ffff */
.L_x_43:
[----:B-1----:R1:W2:Y:S02]  /*70c0*/  SYNCS.PHASECHK.TRANS64.TRYWAIT P0, [R0+URZ+0x100], R4 ;  /* 0x00010004000075a7 */ /* 0x0022a400080011ff */
[----:B--2---:R-:W-:Y:S05]  /*70d0*/  @!P0 NANOSLEEP.SYNCS 0x989680 ;  /* 0x009896800000895d */ /* 0x004fea0003900000 */
[----:B------:R-:W2:Y:S02]  /*70e0*/  @!P0 SYNCS.PHASECHK.TRANS64 P0, [R0+URZ+0x100], R4 ;  /* 0x00010004000085a7 */ /* 0x000ea400080010ff */
[----:B--2---:R-:W-:Y:S05]  /*70f0*/  @!P0 BRA `(.L_x_43) ;  /* 0xfffffffc00f08947 */ /* 0x004fea000383ffff */
[----:B------:R-:W-:Y:S05]  /*7100*/  BRA `(.L_x_131) ;  /* 0xffffffb400887947 */ /* 0x000fea000383ffff */
.L_x_44:
[----:B------:R-:W-:-:S07]  /*7110*/  MOV R0, UR5 ;  /* 0x0000000500007c02 */ /* 0x000fce0008000f00 */
.L_x_132:
[----:B-1----:R1:W2:Y:S02]  /*7120*/  SYNCS.PHASECHK.TRANS64.TRYWAIT P0, [R0+URZ+0xb0], R5 ;  /* 0x0000b005000075a7 */ /* 0x0022a400080011ff */
[----:B--2---:R-:W-:Y:S05]  /*7130*/  @!P0 NANOSLEEP.SYNCS 0x989680 ;  /* 0x009896800000895d */ /* 0x004fea0003900000 */
[----:B------:R-:W2:Y:S02]  /*7140*/  @!P0 SYNCS.PHASECHK.TRANS64 P0, [R0+URZ+0xb0], R5 ;  /* 0x0000b005000085a7 */ /* 0x000ea400080010ff */
[----:B--2---:R-:W-:Y:S05]  /*7150*/  @!P0 BRA `(.L_x_132) ;  /* 0xfffffffc00f08947 */ /* 0x004fea000383ffff */
[----:B------:R-:W-:Y:S05]  /*7160*/  BRA `(.L_x_133) ;  /* 0xffffffb400987947 */ /* 0x000fea000383ffff */
.L_x_45:
[----:B-1----:R1:W2:Y:S02]  /*7170*/  SYNCS.PHASECHK.TRANS64.TRYWAIT P1, [R0+URZ+0xa0], R4 ;  /* 0x0000a004000075a7 */ /* 0x0022a400080211ff */
[----:B--2---:R-:W-:Y:S05]  /*7180*/  @!P1 NANOSLEEP.SYNCS 0x989680 ;  /* 0x009896800000995d */ /* 0x004fea0003900000 */
[----:B------:R-:W2:Y:S02]  /*7190*/  @!P1 SYNCS.PHASECHK.TRANS64 P1, [R0+URZ+0xa0], R4 ;  /* 0x0000a004000095a7 */ /* 0x000ea400080210ff */
[----:B--2---:R-:W-:Y:S05]  /*71a0*/  @!P1 BRA `(.L_x_45) ;  /* 0xfffffffc00f09947 */ /* 0x004fea000383ffff */
[----:B------:R-:W-:Y:S05]  /*71b0*/  BRA `(.L_x_134) ;  /* 0xffffffb400c87947 */ /* 0x000fea000383ffff */
.L_x_48:
[----:B------:R-:W-:-:S07]  /*71c0*/  MOV R0, UR5 ;  /* 0x0000000500007c02 */ /* 0x000fce0008000f00 */
.L_x_135:
[----:B-1----:R1:W2:Y:S02]  /*71d0*/  SYNCS.PHASECHK.TRANS64.TRYWAIT P0, [R0+URZ+0xb0], R2 ;  /* 0x0000b002000075a7 */ /* 0x0022a400080011ff */
[----:B--2---:R-:W-:Y:S05]  /*71e0*/  @!P0 NANOSLEEP.SYNCS 0x989680 ;  /* 0x009896800000895d */ /* 0x004fea0003900000 */
[----:B------:R-:W2:Y:S02]  /*71f0*/  @!P0 SYNCS.PHASECHK.TRANS64 P0, [R0+URZ+0xb0], R2 ;  /* 0x0000b002000085a7 */ /* 0x000ea400080010ff */
[----:B--2---:R-:W-:Y:S05]  /*7200*/  @!P0 BRA `(.L_x_135) ;  /* 0xfffffffc00f08947 */ /* 0x004fea000383ffff */
[----:B------:R-:W-:Y:S05]  /*7210*/  BRA `(.L_x_47) ;  /* 0xffffffb8001c7947 */ /* 0x000fea000383ffff */
.L_x_55:
[----:B-1----:R1:W2:Y:S02]  /*7220*/  SYNCS.PHASECHK.TRANS64.TRYWAIT P1, [R0+URZ+0xa0], R2 ;  /* 0x0000a002000075a7 */ /* 0x0022a400080211ff */
[----:B--2---:R-:W-:Y:S05]  /*7230*/  @!P1 NANOSLEEP.SYNCS 0x989680 ;  /* 0x009896800000995d */ /* 0x004fea0003900000 */
[----:B------:R-:W2:Y:S02]  /*7240*/  @!P1 SYNCS.PHASECHK.TRANS64 P1, [R0+URZ+0xa0], R2 ;  /* 0x0000a002000095a7 */ /* 0x000ea400080210ff */
[----:B--2---:R-:W-:Y:S05]  /*7250*/  @!P1 BRA `(.L_x_55) ;  /* 0xfffffffc00f09947 */ /* 0x004fea000383ffff */
[----:B------:R-:W-:Y:S05]  /*7260*/  BRA `(.L_x_136) ;  /* 0xffffffbc008c7947 */ /* 0x000fea000383ffff */
.L_x_56:
[----:B------:R-:W-:-:S07]  /*7270*/  MOV R2, UR7 ;  /* 0x0000000700027c02 */ /* 0x000fce0008000f00 */
.L_x_137:
[----:B-1----:R1:W2:Y:S02]  /*7280*/  SYNCS.PHASECHK.TRANS64.TRYWAIT P0, [R2+URZ+0xe0], R0 ;  /* 0x0000e000020075a7 */ /* 0x0022a400080011ff */
[----:B--2---:R-:W-:Y:S05]  /*7290*/  @!P0 NANOSLEEP.SYNCS 0x989680 ;  /* 0x009896800000895d */ /* 0x004fea0003900000 */
[----:B------:R-:W2:Y:S02]  /*72a0*/  @!P0 SYNCS.PHASECHK.TRANS64 P0, [R2+URZ+0xe0], R0 ;  /* 0x0000e000020085a7 */ /* 0x000ea400080010ff */
[----:B--2---:R-:W-:Y:S05]  /*72b0*/  @!P0 BRA `(.L_x_137) ;  /* 0xfffffffc00f08947 */ /* 0x004fea000383ffff */
[----:B------:R-:W-:Y:S05]  /*72c0*/  BRA `(.L_x_138) ;  /* 0xffffffbc00dc7947 */ /* 0x000fea000383ffff */
.L_x_59:
[----:B------:R-:W-:Y:S07]  /*72d0*/  MOV R0, UR6 ;  /* 0x0000000600007c02 */ /* 0x000fee0008000f00 */
.L_x_139:
[----:B-1----:R1:W2:Y:S02]  /*72e0*/  SYNCS.PHASECHK.TRANS64.TRYWAIT P0, [R0+URZ], R2 ;  /* 0x00000002000075a7 */ /* 0x0022a400080011ff */
[----:B--2---:R-:W-:Y:S05]  /*72f0*/  @!P0 NANOSLEEP.SYNCS 0x989680 ;  /* 0x009896800000895d */ /* 0x004fea0003900000 */
[----:B------:R-:W2:Y:S02]  /*7300*/  @!P0 SYNCS.PHASECHK.TRANS64 P0, [R0+URZ], R2 ;  /* 0x00000002000085a7 */ /* 0x000ea400080010ff */
[----:B--2---:R-:W-:Y:S05]  /*7310*/  @!P0 BRA `(.L_x_139) ;  /* 0xfffffffc00f08947 */ /* 0x004fea000383ffff */
[----:B------:R-:W-:Y:S05]  /*7320*/  BRA `(.L_x_58) ;  /* 0xffffffbc00f87947 */ /* 0x000fea000383ffff */
.L_x_62:
[----:B------:R-:W-:-:S07]  /*7330*/  MOV R0, UR6 ;  /* 0x0000000600007c02 */ /* 0x000fce0008000f00 */
.L_x_140:
[----:B--2---:R2:W4:Y:S02]  /*7340*/  SYNCS.PHASECHK.TRANS64.TRYWAIT P0, [R0+URZ], R2 ;  /* 0x00000002000075a7 */ /* 0x00452400080011ff */
[----:B----4-:R-:W-:Y:S05]  /*7350*/  @!P0 NANOSLEEP.SYNCS 0x989680 ;  /* 0x009896800000895d */ /* 0x010fea0003900000 */
[----:B------:R-:W4:Y:S02]  /*7360*/  @!P0 SYNCS.PHASECHK.TRANS64 P0, [R0+URZ], R2 ;  /* 0x00000002000085a7 */ /* 0x000f2400080010ff */
[----:B----4-:R-:W-:Y:S05]  /*7370*/  @!P0 BRA `(.L_x_140) ;  /* 0xfffffffc00f08947 */ /* 0x010fea000383ffff */
[----:B------:R-:W-:Y:S05]  /*7380*/  BRA `(.L_x_141) ;  /* 0xffffffc000d47947 */ /* 0x000fea000383ffff */
.L_x_63:
[----:B------:R-:W-:-:S07]  /*7390*/  MOV R0, UR6 ;  /* 0x0000000600007c02 */ /* 0x000fce0008000f00 */
.L_x_142:
[----:B-1----:R1:W2:Y:S02]  /*73a0*/  SYNCS.PHASECHK.TRANS64.TRYWAIT P0, [R0+URZ], R3 ;  /* 0x00000003000075a7 */ /* 0x0022a400080011ff */
[----:B--2---:R-:W-:Y:S05]  /*73b0*/  @!P0 NANOSLEEP.SYNCS 0x989680 ;  /* 0x009896800000895d */ /* 0x004fea0003900000 */
[----:B------:R-:W2:Y:S02]  /*73c0*/  @!P0 SYNCS.PHASECHK.TRANS64 P0, [R0+URZ], R3 ;  /* 0x00000003000085a7 */ /* 0x000ea400080010ff */
[----:B--2---:R-:W-:Y:S05]  /*73d0*/  @!P0 BRA `(.L_x_142) ;  /* 0xfffffffc00f08947 */ /* 0x004fea000383ffff */
[----:B------:R-:W-:Y:S05]  /*73e0*/  BRA `(.L_x_143) ;  /* 0xffffffc000e07947 */ /* 0x000fea000383ffff */
.L_x_64:
[----:B------:R-:W-:-:S07]  /*73f0*/  MOV R0, UR6 ;  /* 0x0000000600007c02 */ /* 0x000fce0008000f00 */
.L_x_144:
[----:B-1----:R1:W2:Y:S02]  /*7400*/  SYNCS.PHASECHK.TRANS64.TRYWAIT P0, [R0+URZ], R3 ;  /* 0x00000003000075a7 */ /* 0x0022a400080011ff */
[----:B--2---:R-:W-:Y:S05]  /*7410*/  @!P0 NANOSLEEP.SYNCS 0x989680 ;  /* 0x009896800000895d */ /* 0x004fea0003900000 */
[----:B------:R-:W2:Y:S02]  /*7420*/  @!P0 SYNCS.PHASECHK.TRANS64 P0, [R0+URZ], R3 ;  /* 0x00000003000085a7 */ /* 0x000ea400080010ff */
[----:B--2---:R-:W-:Y:S05]  /*7430*/  @!P0 BRA `(.L_x_144) ;  /* 0xfffffffc00f08947 */ /* 0x004fea000383ffff */
[----:B------:R-:W-:Y:S05]  /*7440*/  BRA `(.L_x_145) ;  /* 0xffffffc000ec7947 */ /* 0x000fea000383ffff */
.L_x_65:
[----:B-1----:R-:W-:-:S07]  /*7450*/  MOV R0, UR7 ;  /* 0x0000000700007c02 */ /* 0x002fce0008000f00 */
.L_x_146:
[----:B-1----:R1:W2:Y:S02]  /*7460*/  SYNCS.PHASECHK.TRANS64.TRYWAIT P0, [R0+URZ], R2 ;  /* 0x00000002000075a7 */ /* 0x0022a400080011ff */
[----:B--2---:R-:W-:Y:S05]  /*7470*/  @!P0 NANOSLEEP.SYNCS 0x989680 ;  /* 0x009896800000895d */ /* 0x004fea0003900000 */
[----:B------:R-:W2:Y:S02]  /*7480*/  @!P0 SYNCS.PHASECHK.TRANS64 P0, [R0+URZ], R2 ;  /* 0x00000002000085a7 */ /* 0x000ea400080010ff */
[----:B--2---:R-:W-:Y:S05]  /*7490*/  @!P0 BRA `(.L_x_146) ;  /* 0xfffffffc00f08947 */ /* 0x004fea000383ffff */
[----:B------:R-:W-:Y:S05]  /*74a0*/  BRA `(.L_x_147) ;  /* 0xffffffc000f87947 */ /* 0x000fea000383ffff */
.L_x_70:
[----:B--2---:R2:W3:Y:S02]  /*74b0*/  SYNCS.PHASECHK.TRANS64.TRYWAIT P0, [R0+URZ+0xa0], R2 ;  /* 0x0000a002000075a7 */ /* 0x0044e400080011ff */
[----:B---3--:R-:W-:Y:S05]  /*74c0*/  @!P0 NANOSLEEP.SYNCS 0x989680 ;  /* 0x009896800000895d */ /* 0x008fea0003900000 */
[----:B------:R-:W3:Y:S02]  /*74d0*/  @!P0 SYNCS.PHASECHK.TRANS64 P0, [R0+URZ+0xa0], R2 ;  /* 0x0000a002000085a7 */ /* 0x000ee400080010ff */
[----:B---3--:R-:W-:Y:S05]  /*74e0*/  @!P0 BRA `(.L_x_70) ;  /* 0xfffffffc00f08947 */ /* 0x008fea000383ffff */
[----:B------:R-:W-:Y:S05]  /*74f0*/  BRA `(.L_x_148) ;  /* 0xffffffc400f07947 */ /* 0x000fea000383ffff */
.L_x_73:
[----:B------:R-:W-:Y:S07]  /*7500*/  MOV R0, UR7 ;  /* 0x0000000700007c02 */ /* 0x000fee0008000f00 */
.L_x_149:
[----:B--2---:R2:W3:Y:S02]  /*7510*/  SYNCS.PHASECHK.TRANS64.TRYWAIT P0, [R0+URZ+0x98], R2 ;  /* 0x00009802000075a7 */ /* 0x0044e400080011ff */
[----:B---3--:R-:W-:Y:S05]  /*7520*/  @!P0 NANOSLEEP.SYNCS 0x989680 ;  /* 0x009896800000895d */ /* 0x008fea0003900000 */
[----:B------:R-:W3:Y:S02]  /*7530*/  @!P0 SYNCS.PHASECHK.TRANS64 P0, [R0+URZ+0x98], R2 ;  /* 0x00009802000085a7 */ /* 0x000ee400080010ff */
[----:B---3--:R-:W-:Y:S05]  /*7540*/  @!P0 BRA `(.L_x_149) ;  /* 0xfffffffc00f08947 */ /* 0x008fea000383ffff */
[----:B------:R-:W-:Y:S05]  /*7550*/  BRA `(.L_x_72) ;  /* 0xffffffc800d07947 */ /* 0x000fea000383ffff */
.L_x_76:
[----:B------:R-:W-:Y:S07]  /*7560*/  MOV R0, UR15 ;  /* 0x0000000f00007c02 */ /* 0x000fee0008000f00 */
.L_x_150:
[----:B-1----:R1:W2:Y:S02]  /*7570*/  SYNCS.PHASECHK.TRANS64.TRYWAIT P0, [R0+URZ+0x78], R9 ;  /* 0x00007809000075a7 */ /* 0x0022a400080011ff */
[----:B--2---:R-:W-:Y:S05]  /*7580*/  @!P0 NANOSLEEP.SYNCS 0x989680 ;  /* 0x009896800000895d */ /* 0x004fea0003900000 */
[----:B------:R-:W2:Y:S02]  /*7590*/  @!P0 SYNCS.PHASECHK.TRANS64 P0, [R0+URZ+0x78], R9 ;  /* 0x00007809000085a7 */ /* 0x000ea400080010ff */
[----:B--2---:R-:W-:Y:S05]  /*75a0*/  @!P0 BRA `(.L_x_150) ;  /* 0xfffffffc00f08947 */ /* 0x004fea000383ffff */
[----:B------:R-:W-:Y:S05]  /*75b0*/  BRA `(.L_x_151) ;  /* 0xffffffcc00487947 */ /* 0x000fea000383ffff */
.L_x_77:
[----:B------:R-:W-:Y:S07]  /*75c0*/  MOV R0, UR13 ;  /* 0x0000000d00007c02 */ /* 0x000fee0008000f00 */
.L_x_152:
[----:B-1----:R1:W2:Y:S02]  /*75d0*/  SYNCS.PHASECHK.TRANS64.TRYWAIT P0, [R0+URZ+0x78], R14 ;  /* 0x0000780e000075a7 */ /* 0x0022a400080011ff */
[----:B--2---:R-:W-:Y:S05]  /*75e0*/  @!P0 NANOSLEEP.SYNCS 0x989680 ;  /* 0x009896800000895d */ /* 0x004fea0003900000 */
[----:B------:R-:W2:Y:S02]  /*75f0*/  @!P0 SYNCS.PHASECHK.TRANS64 P0, [R0+URZ+0x78], R14 ;  /* 0x0000780e000085a7 */ /* 0x000ea400080010ff */
[----:B--2---:R-:W-:Y:S05]  /*7600*/  @!P0 BRA `(.L_x_152) ;  /* 0xfffffffc00f08947 */ /* 0x004fea000383ffff */
[----:B------:R-:W-:Y:S05]  /*7610*/  BRA `(.L_x_153) ;  /* 0xffffffcc00e87947 */ /* 0x000fea000383ffff */
.L_x_79:
[----:B------:R-:W-:-:S07]  /*7620*/  MOV R0, UR4 ;  /* 0x0000000400007c02 */ /* 0x000fce0008000f00 */
.L_x_154:
[----:B-1----:R1:W3:Y:S02]  /*7630*/  SYNCS.PHASECHK.TRANS64.TRYWAIT P0, [R0+URZ], R2 ;  /* 0x00000002000075a7 */ /* 0x0022e400080011ff */
[----:B---3--:R-:W-:Y:S05]  /*7640*/  @!P0 NANOSLEEP.SYNCS 0x989680 ;  /* 0x009896800000895d */ /* 0x008fea0003900000 */
[----:B------:R-:W3:Y:S02]  /*7650*/  @!P0 SYNCS.PHASECHK.TRANS64 P0, [R0+URZ], R2 ;  /* 0x00000002000085a7 */ /* 0x000ee400080010ff */
[----:B---3--:R-:W-:Y:S05]  /*7660*/  @!P0 BRA `(.L_x_154) ;  /* 0xfffffffc00f08947 */ /* 0x008fea000383ffff */
[----:B------:R-:W-:Y:S05]  /*7670*/  BRA `(.L_x_155) ;  /* 0xffffffd000747947 */ /* 0x000fea000383ffff */
.L_x_80:
[----:B------:R-:W-:-:S07]  /*7680*/  MOV R0, UR4 ;  /* 0x0000000400007c02 */ /* 0x000fce0008000f00 */
.L_x_156:
[----:B-1----:R1:W3:Y:S02]  /*7690*/  SYNCS.PHASECHK.TRANS64.TRYWAIT P0, [R0+URZ], R2 ;  /* 0x00000002000075a7 */ /* 0x0022e400080011ff */
[----:B---3--:R-:W-:Y:S05]  /*76a0*/  @!P0 NANOSLEEP.SYNCS 0x989680 ;  /* 0x009896800000895d */ /* 0x008fea0003900000 */
[----:B------:R-:W3:Y:S02]  /*76b0*/  @!P0 SYNCS.PHASECHK.TRANS64 P0, [R0+URZ], R2 ;  /* 0x00000002000085a7 */ /* 0x000ee400080010ff */
[----:B---3--:R-:W-:Y:S05]  /*76c0*/  @!P0 BRA `(.L_x_156) ;  /* 0xfffffffc00f08947 */ /* 0x008fea000383ffff */
[----:B------:R-:W-:Y:S05]  /*76d0*/  BRA `(.L_x_157) ;  /* 0xffffffd000807947 */ /* 0x000fea000383ffff */
.L_x_82:
[----:B--2---:R2:W4:Y:S02]  /*76e0*/  SYNCS.PHASECHK.TRANS64.TRYWAIT P0, [R0+URZ+0xa0], R2 ;  /* 0x0000a002000075a7 */ /* 0x00452400080011ff */
[----:B----4-:R-:W-:Y:S05]  /*76f0*/  @!P0 NANOSLEEP.SYNCS 0x989680 ;  /* 0x009896800000895d */ /* 0x010fea0003900000 */
[----:B------:R-:W4:Y:S02]  /*7700*/  @!P0 SYNCS.PHASECHK.TRANS64 P0, [R0+URZ+0xa0], R2 ;  /* 0x0000a002000085a7 */ /* 0x000f2400080010ff */
[----:B----4-:R-:W-:Y:S05]  /*7710*/  @!P0 BRA `(.L_x_82) ;  /* 0xfffffffc00f08947 */ /* 0x010fea000383ffff */
[----:B------:R-:W-:Y:S05]  /*7720*/  BRA `(.L_x_158) ;  /* 0xffffffd400747947 */ /* 0x000fea000383ffff */
.L_x_92:
[----:B-1----:R1:W3:Y:S02]  /*7730*/  SYNCS.PHASECHK.TRANS64.TRYWAIT P1, [R2+URZ+0x60], R0 ;  /* 0x00006000020075a7 */ /* 0x0022e400080211ff */
[----:B---3--:R-:W-:Y:S05]  /*7740*/  @!P1 NANOSLEEP.SYNCS 0x989680 ;  /* 0x009896800000995d */ /* 0x008fea0003900000 */
[----:B------:R-:W3:Y:S02]  /*7750*/  @!P1 SYNCS.PHASECHK.TRANS64 P1, [R2+URZ+0x60], R0 ;  /* 0x00006000020095a7 */ /* 0x000ee400080210ff */
[----:B---3--:R-:W-:Y:S05]  /*7760*/  @!P1 BRA `(.L_x_92) ;  /* 0xfffffffc00f09947 */ /* 0x008fea000383ffff */
[----:B------:R-:W-:Y:S05]  /*7770*/  BRA `(.L_x_91) ;  /* 0xffffffe000847947 */ /* 0x000fea000383ffff */
.L_x_94:
[----:B--2---:R2:W3:Y:S02]  /*7780*/  SYNCS.PHASECHK.TRANS64.TRYWAIT P0, [R82+URZ+0xc0], R3 ;  /* 0x0000c003520075a7 */ /* 0x0044e400080011ff */
[----:B---3--:R-:W-:Y:S05]  /*7790*/  @!P0 NANOSLEEP.SYNCS 0x989680 ;  /* 0x009896800000895d */ /* 0x008fea0003900000 */
[----:B------:R-:W3:Y:S02]  /*77a0*/  @!P0 SYNCS.PHASECHK.TRANS64 P0, [R82+URZ+0xc0], R3 ;  /* 0x0000c003520085a7 */ /* 0x000ee400080010ff */
[----:B---3--:R-:W-:Y:S05]  /*77b0*/  @!P0 BRA `(.L_x_94) ;  /* 0xfffffffc00f08947 */ /* 0x008fea000383ffff */
[----:B------:R-:W-:Y:S05]  /*77c0*/  BRA `(.L_x_93) ;  /* 0xffffffe000fc7947 */ /* 0x000fea000383ffff */
.L_x_105:
[----:B-1----:R1:W2:Y:S02]  /*77d0*/  SYNCS.PHASECHK.TRANS64.TRYWAIT P0, [R2+URZ+0x60], R83 ;  /* 0x00006053020075a7 */ /* 0x0022a400080011ff */
[----:B--2---:R-:W-:Y:S05]  /*77e0*/  @!P0 NANOSLEEP.SYNCS 0x989680 ;  /* 0x009896800000895d */ /* 0x004fea0003900000 */
[----:B------:R-:W2:Y:S02]  /*77f0*/  @!P0 SYNCS.PHASECHK.TRANS64 P0, [R2+URZ+0x60], R83 ;  /* 0x00006053020085a7 */ /* 0x000ea400080010ff */
[----:B--2---:R-:W-:Y:S05]  /*7800*/  @!P0 BRA `(.L_x_105) ;  /* 0xfffffffc00f08947 */ /* 0x004fea000383ffff */
[----:B------:R-:W-:Y:S05]  /*7810*/  BRA `(.L_x_104) ;  /* 0xffffffe800c47947 */ /* 0x000fea000383ffff */
        .weak           $__internal_0_$__cuda_sm10x_tcgen05_guardrail_trap_col_being_dealloced_not_returned_by_alloc
        .type           $__internal_0_$__cuda_sm10x_tcgen05_guardrail_trap_col_being_dealloced_not_returned_by_alloc,@function
        .size           $__internal_0_$__cuda_sm10x_tcgen05_guardrail_trap_col_being_dealloced_not_returned_by_alloc,($__internal_1_$__cuda_sm10x_tcgen05_guardrail_trap_phase_invalid_during_alloc - $__internal_0_$__cuda_sm10x_tcgen05_guardrail_trap_col_being_dealloced_not_returned_by_alloc)
$__internal_0_$__cuda_sm10x_tcgen05_guardrail_trap_col_being_dealloced_not_returned_by_alloc:
[----:B------:R-:W-:Y:S05]  /*7820*/  BPT.TRAP 0x1 ;  /* 0x000000040000795c */ /* 0x000fea0000300000 */
[----:B------:R-:W-:-:S04]  /*7830*/  HFMA2 R3, -RZ, RZ, 0, 0 ;  /* 0x00000000ff037431 */ /* 0x000fc800000001ff */
[----:B------:R-:W-:Y:S05]  /*7840*/  RET.REL.NODEC R2 `(_ZN7cutlass13device_kernelINS_4gemm6kernel13GemmUniversalIN4cute5tupleIJiiiiEEENS1_10collective13CollectiveMmaINS1_35MainloopSm100TmaUmmaWarpSpecializedILi6ELi2ELi4ENS5_IJNS4_1CILi1EEESB_SB_EEEEENS5_IJNSA_ILi64EEESE_NSA_ILi32EEEEEEfNS5_IJlSB_lEEEfSH_NS4_8TiledMMAINS4_8MMA_AtomIJNS4_17SM100_MMA_TF32_SSINS_10tfloat32_tESL_fLi64ELi64ELNS4_4UMMA5MajorE0ELSN_0ELNSM_7ScaleInE0ELSO_0EEEEEENS4_6LayoutISC_NS5_IJNSA_ILi0EEESS_SS_EEEEENS5_IJNS4_10UnderscoreESV_SV_EEEEENS4_13SM90_TMA_LOADENS4_14ComposedLayoutINS4_7SwizzleILi3ELi4ELi3EEENS4_18smem_ptr_flag_bitsILi32EEENSR_INS5_IJNSA_ILi8EEESF_EEENS5_IJSF_SB_EEEEEEEvNS4_8identityESY_S18_vS19_EENS_8epilogue10collective18CollectiveEpilogueINS1B_23Sm100TmaWarpSpecializedILi3ELi2ELi16ELb1ELb0EEEJSG_NS5_IJNSR_ISE_SB_EENSR_ISF_SB_EEEEEfSH_fSH_NS1B_6fusion15FusionCallbacksIS1F_NS1J_17LinearCombinationIffffLNS_15FloatRoundStyleE2EEESG_S1I_JEEENS4_5SM1004TMEM4LOAD26SM100_TMEM_LOAD_16dp128b8xESY_S18_NS4_17SM75_U32x4_LDSM_NENS4_14SM90_TMA_STOREES18_NS4_17SM90_U32x4_STSM_NENS4_39AutoVectorizingCopyWithAssumedAlignmentILi128EEEEEEvvEEEEvNT_6ParamsE) ;  /* 0xffffff8402ec7950 */ /* 0x000fea0003c3ffff */
        .weak           $__internal_1_$__cuda_sm10x_tcgen05_guardrail_trap_phase_invalid_during_alloc
        .type           $__internal_1_$__cuda_sm10x_tcgen05_guardrail_trap_phase_invalid_during_alloc,@function
        .size           $__internal_1_$__cuda_sm10x_tcgen05_guardrail_trap_phase_invalid_during_alloc,($__internal_2_$__cuda_sm10x_tcgen05_guardrail_trap_unallocated_columns_being_dealloced - $__internal_1_$__cuda_sm10x_tcgen05_guardrail_trap_phase_invalid_during_alloc)
$__internal_1_$__cuda_sm10x_tcgen05_guardrail_trap_phase_invalid_during_alloc:
[----:B------:R-:W-:Y:S05]  /*7850*/  BPT.TRAP 0x1 ;  /* 0x000000040000795c */ /* 0x000fea0000300000 */
[----:B------:R-:W-:-:S04]  /*7860*/  MOV R3, 0x0 ;  /* 0x0000000000037802 */ /* 0x000fc80000000f00 */
[----:B------:R-:W-:Y:S05]  /*7870*/  RET.REL.NODEC R2 `(_ZN7cutlass13device_kernelINS_4gemm6kernel13GemmUniversalIN4cute5tupleIJiiiiEEENS1_10collective13CollectiveMmaINS1_35MainloopSm100TmaUmmaWarpSpecializedILi6ELi2ELi4ENS5_IJNS4_1CILi1EEESB_SB_EEEEENS5_IJNSA_ILi64EEESE_NSA_ILi32EEEEEEfNS5_IJlSB_lEEEfSH_NS4_8TiledMMAINS4_8MMA_AtomIJNS4_17SM100_MMA_TF32_SSINS_10tfloat32_tESL_fLi64ELi64ELNS4_4UMMA5MajorE0ELSN_0ELNSM_7ScaleInE0ELSO_0EEEEEENS4_6LayoutISC_NS5_IJNSA_ILi0EEESS_SS_EEEEENS5_IJNS4_10UnderscoreESV_SV_EEEEENS4_13SM90_TMA_LOADENS4_14ComposedLayoutINS4_7SwizzleILi3ELi4ELi3EEENS4_18smem_ptr_flag_bitsILi32EEENSR_INS5_IJNSA_ILi8EEESF_EEENS5_IJSF_SB_EEEEEEEvNS4_8identityESY_S18_vS19_EENS_8epilogue10collective18CollectiveEpilogueINS1B_23Sm100TmaWarpSpecializedILi3ELi2ELi16ELb1ELb0EEEJSG_NS5_IJNSR_ISE_SB_EENSR_ISF_SB_EEEEEfSH_fSH_NS1B_6fusion15FusionCallbacksIS1F_NS1J_17LinearCombinationIffffLNS_15FloatRoundStyleE2EEESG_S1I_JEEENS4_5SM1004TMEM4LOAD26SM100_TMEM_LOAD_16dp128b8xESY_S18_NS4_17SM75_U32x4_LDSM_NENS4_14SM90_TMA_STOREES18_NS4_17SM90_U32x4_STSM_NENS4_39AutoVectorizingCopyWithAssumedAlignmentILi128EEEEEEvvEEEEvNT_6ParamsE) ;  /* 0xffffff8402e07950 */ /* 0x000fea0003c3ffff */
        .weak           $__internal_2_$__cuda_sm10x_tcgen05_guardrail_trap_unallocated_columns_being_dealloced
        .type           $__internal_2_$__cuda_sm10x_tcgen05_guardrail_trap_unallocated_columns_being_dealloced,@function
        .size           $__internal_2_$__cuda_sm10x_tcgen05_guardrail_trap_unallocated_columns_being_dealloced,(.L_x_160 - $__internal_2_$__cuda_sm10x_tcgen05_guardrail_trap_unallocated_columns_being_dealloced)
$__internal_2_$__cuda_sm10x_tcgen05_guardrail_trap_unallocated_columns_being_dealloced:
[----:B------:R-:W-:Y:S05]  /*7880*/  BPT.TRAP 0x1 ;  /* 0x000000040000795c */ /* 0x000fea0000300000 */
[----:B------:R-:W-:-:S04]  /*7890*/  HFMA2 R3, -RZ, RZ, 0, 0 ;  /* 0x00000000ff037431 */ /* 0x000fc800000001ff */
[----:B------:R-:W-:Y:S05]  /*78a0*/  RET.REL.NODEC R2 `(_ZN7cutlass13device_kernelINS_4gemm6kernel13GemmUniversalIN4cute5tupleIJiiiiEEENS1_10collective13CollectiveMmaINS1_35MainloopSm100TmaUmmaWarpSpecializedILi6ELi2ELi4ENS5_IJNS4_1CILi1EEESB_SB_EEEEENS5_IJNSA_ILi64EEESE_NSA_ILi32EEEEEEfNS5_IJlSB_lEEEfSH_NS4_8TiledMMAINS4_8MMA_AtomIJNS4_17SM100_MMA_TF32_SSINS_10tfloat32_tESL_fLi64ELi64ELNS4_4UMMA5MajorE0ELSN_0ELNSM_7ScaleInE0ELSO_0EEEEEENS4_6LayoutISC_NS5_IJNSA_ILi0EEESS_SS_EEEEENS5_IJNS4_10UnderscoreESV_SV_EEEEENS4_13SM90_TMA_LOADENS4_14ComposedLayoutINS4_7SwizzleILi3ELi4ELi3EEENS4_18smem_ptr_flag_bitsILi32EEENSR_INS5_IJNSA_ILi8EEESF_EEENS5_IJSF_SB_EEEEEEEvNS4_8identityESY_S18_vS19_EENS_8epilogue10collective18CollectiveEpilogueINS1B_23Sm100TmaWarpSpecializedILi3ELi2ELi16ELb1ELb0EEEJSG_NS5_IJNSR_ISE_SB_EENSR_ISF_SB_EEEEEfSH_fSH_NS1B_6fusion15FusionCallbacksIS1F_NS1J_17LinearCombinationIffffLNS_15FloatRoundStyleE2EEESG_S1I_JEEENS4_5SM1004TMEM4LOAD26SM100_TMEM_LOAD_16dp128b8xESY_S18_NS4_17SM75_U32x4_LDSM_NENS4_14SM90_TMA_STOREES18_NS4_17SM90_U32x4_STSM_NENS4_39AutoVectorizingCopyWithAssumedAlignmentILi128EEEEEEvvEEEEvNT_6ParamsE) ;  /* 0xffffff8402d47950 */ /* 0x000fea0003c3ffff */
.L_x_159:
[----:B------:R-:W-:-:S00]  /*78b0*/  BRA `(.L_x_159) ;  /* 0xfffffffc00fc7947 */ /* 0x000fc0000383ffff */
[----:B------:R-:W-:-:S00]  /*78c0*/  NOP ;  /* 0x0000000000007918 */ /* 0x000fc00000000000 */
        /* <DEDUP_REMOVED lines=11> */
.L_x_160:


//--------------------- .nv.global.init           --------------------------
	.section	.nv.global.init,"aw",@progbits
.nv.global.init:
	.type		$str$27,@object
	.size		$str$27,($str$28 - $str$27)
$str$27:
        /*0000*/ 	.byte	0x28, 0x61, 0x64, 0x64, 0x72, 0x65, 0x73, 0x73, 0x20, 0x26, 0x20, 0x6d, 0x61, 0x73, 0x6b, 0x29
        /*0010*/ 	.byte	0x20, 0x3d, 0x3d, 0x20, 0x30, 0x00
	.type		$str$28,@object
	.size		$str$28,($str$26 - $str$28)
$str$28:
        /*0016*/ 	.byte	0x2f, 0x74, 0x6d, 0x70, 0x2f, 0x63, 0x75, 0x74, 0x6c, 0x61, 0x73, 0x73, 0x5f, 0x73, 0x77, 0x65
        /*0026*/ 	.byte	0x65, 0x70, 0x5f, 0x73, 0x72, 0x63, 0x2f, 0x69, 0x6e, 0x63, 0x6c, 0x75, 0x64, 0x65, 0x2f, 0x63
        /*0036*/ 	.byte	0x75, 0x74, 0x65, 0x2f, 0x70, 0x6f, 0x69, 0x6e, 0x74, 0x65, 0x72, 0x5f, 0x66, 0x6c, 0x61, 0x67
        /*0046*/ 	.byte	0x67, 0x65, 0x64, 0x2e, 0x68, 0x70, 0x70, 0x00
	.type		$str$26,@object
	.size		$str$26,($str$25 - $str$26)
$str$26:
        /*004e*/ 	.byte	0x2f, 0x74, 0x6d, 0x70, 0x2f, 0x63, 0x75, 0x74, 0x6c, 0x61, 0x73, 0x73, 0x5f, 0x73, 0x77, 0x65
        /*005e*/ 	.byte	0x65, 0x70, 0x5f, 0x73, 0x72, 0x63, 0x2f, 0x69, 0x6e, 0x63, 0x6c, 0x75, 0x64, 0x65, 0x2f, 0x63
        /*006e*/ 	.byte	0x75, 0x74, 0x65, 0x2f, 0x61, 0x74, 0x6f, 0x6d, 0x2f, 0x63, 0x6f, 0x70, 0x79, 0x5f, 0x74, 0x72
        /*007e*/ 	.byte	0x61, 0x69, 0x74, 0x73, 0x5f, 0x73, 0x6d, 0x31, 0x30, 0x30, 0x2e, 0x68, 0x70, 0x70, 0x00
	.type		$str$25,@object
	.size		$str$25,(__unnamed_1 - $str$25)
$str$25:
        /*008d*/ 	.byte	0x28, 0x28, 0x75, 0x69, 0x6e, 0x74, 0x33, 0x32, 0x5f, 0x74, 0x28, 0x74, 0x68, 0x72, 0x65, 0x61
        /*009d*/ 	.byte	0x64, 0x49, 0x64, 0x78, 0x2e, 0x78, 0x29, 0x20, 0x2f, 0x20, 0x33, 0x32, 0x29, 0x20, 0x25, 0x20
        /*00ad*/ 	.byte	0x34, 0x29, 0x20, 0x3d, 0x3d, 0x20, 0x28, 0x28, 0x28, 0x74, 0x6d, 0x65, 0x6d, 0x5f, 0x61, 0x64
        /*00bd*/ 	.byte	0x64, 0x72, 0x20, 0x3e, 0x3e, 0x20, 0x31, 0x36, 0x29, 0x20, 0x2f, 0x20, 0x33, 0x32, 0x29, 0x20
        /*00cd*/ 	.byte	0x25, 0x20, 0x34, 0x29, 0x00
	.type		__unnamed_1,@object
	.size		__unnamed_1,(__unnamed_2 - __unnamed_1)
__unnamed_1:
        /*00d2*/ 	.byte	0x61, 0x75, 0x74, 0x6f, 0x20, 0x63, 0x75, 0x74, 0x65, 0x3a, 0x3a, 0x61, 0x73, 0x5f, 0x70, 0x6f
        /* <DEDUP_REMOVED lines=23> */
        /*0252*/ 	.byte	0x3c, 0x32, 0x30, 0x34, 0x38, 0x3e, 0x3e, 0x3e, 0x3e, 0x5d, 0x00
	.type		__unnamed_2,@object
	.size		__unnamed_2,(.L_2 - __unnamed_2)
__unnamed_2:
        /* <DEDUP_REMOVED lines=45> */
        /*052d*/ 	.byte	0x3e, 0x3e, 0x3e, 0x5d, 0x00
.L_2:


//--------------------- .nv.shared._ZN7cutlass13device_kernelINS_4gemm6kernel13GemmUniversalIN4cute5tupleIJiiiiEEENS1_10collective13CollectiveMmaINS1_35MainloopSm100TmaUmmaWarpSpecializedILi6ELi2ELi4ENS5_IJNS4_1CILi1EEESB_SB_EEEEENS5_IJNSA_ILi64EEESE_NSA_ILi32EEEEEEfNS5_IJlSB_lEEEfSH_NS4_8TiledMMAINS4_8MMA_AtomIJNS4_17SM100_MMA_TF32_SSINS_10tfloat32_tESL_fLi64ELi64ELNS4_4UMMA5MajorE0ELSN_0ELNSM_7ScaleInE0ELSO_0EEEEEENS4_6LayoutISC_NS5_IJNSA_ILi0EEESS_SS_EEEEENS5_IJNS4_10UnderscoreESV_SV_EEEEENS4_13SM90_TMA_LOADENS4_14ComposedLayoutINS4_7SwizzleILi3ELi4ELi3EEENS4_18smem_ptr_flag_bitsILi32EEENSR_INS5_IJNSA_ILi8EEESF_EEENS5_IJSF_SB_EEEEEEEvNS4_8identityESY_S18_vS19_EENS_8epilogue10collective18CollectiveEpilogueINS1B_23Sm100TmaWarpSpecializedILi3ELi2ELi16ELb1ELb0EEEJSG_NS5_IJNSR_ISE_SB_EENSR_ISF_SB_EEEEEfSH_fSH_NS1B_6fusion15FusionCallbacksIS1F_NS1J_17LinearCombinationIffffLNS_15FloatRoundStyleE2EEESG_S1I_JEEENS4_5SM1004TMEM4LOAD26SM100_TMEM_LOAD_16dp128b8xESY_S18_NS4_17SM75_U32x4_LDSM_NENS4_14SM90_TMA_STOREES18_NS4_17SM90_U32x4_STSM_NENS4_39AutoVectorizingCopyWithAssumedAlignmentILi128EEEEEEvvEEEEvNT_6ParamsE --------------------------
	.section	.nv.shared._ZN7cutlass13device_kernelINS_4gemm6kernel13GemmUniversalIN4cute5tupleIJiiiiEEENS1_10collective13CollectiveMmaINS1_35MainloopSm100TmaUmmaWarpSpecializedILi6ELi2ELi4ENS5_IJNS4_1CILi1EEESB_SB_EEEEENS5_IJNSA_ILi64EEESE_NSA_ILi32EEEEEEfNS5_IJlSB_lEEEfSH_NS4_8TiledMMAINS4_8MMA_AtomIJNS4_17SM100_MMA_TF32_SSINS_10tfloat32_tESL_fLi64ELi64ELNS4_4UMMA5MajorE0ELSN_0ELNSM_7ScaleInE0ELSO_0EEEEEENS4_6LayoutISC_NS5_IJNSA_ILi0EEESS_SS_EEEEENS5_IJNS4_10UnderscoreESV_SV_EEEEENS4_13SM90_TMA_LOADENS4_14ComposedLayoutINS4_7SwizzleILi3ELi4ELi3EEENS4_18smem_ptr_flag_bitsILi32EEENSR_INS5_IJNSA_ILi8EEESF_EEENS5_IJSF_SB_EEEEEEEvNS4_8identityESY_S18_vS19_EENS_8epilogue10collective18CollectiveEpilogueINS1B_23Sm100TmaWarpSpecializedILi3ELi2ELi16ELb1ELb0EEEJSG_NS5_IJNSR_ISE_SB_EENSR_ISF_SB_EEEEEfSH_fSH_NS1B_6fusion15FusionCallbacksIS1F_NS1J_17LinearCombinationIffffLNS_15FloatRoundStyleE2EEESG_S1I_JEEENS4_5SM1004TMEM4LOAD26SM100_TMEM_LOAD_16dp128b8xESY_S18_NS4_17SM75_U32x4_LDSM_NENS4_14SM90_TMA_STOREES18_NS4_17SM90_U32x4_STSM_NENS4_39AutoVectorizingCopyWithAssumedAlignmentILi128EEEEEEvvEEEEvNT_6ParamsE,"aw",@nobits
	.sectionflags	@""
	.align	16
	.zero		1024


//--------------------- .nv.shared.reserved.0     --------------------------
	.section	.nv.shared.reserved.0,"aw",@nobits
	.weak		__nv_reservedSMEM_offset_0_alias
	.size		__nv_reservedSMEM_offset_0_alias, 0, 64
	.other		__nv_reservedSMEM_offset_0_alias,@"STO_CUDA_RESERVED_SHARED STV_DEFAULT"
__nv_reservedSMEM_offset_0_alias:
	.zero		0
.nv.shared.reserved.0:
	.zero		64
	.weak		__nv_reservedSMEM_tcgen05_partition
	.type		__nv_reservedSMEM_tcgen05_partition,@object
	.size		__nv_reservedSMEM_tcgen05_partition,(.L_0 - __nv_reservedSMEM_tcgen05_partition)
__nv_reservedSMEM_tcgen05_partition:
	.zero		32
.L_0:


//--------------------- .nv.global                --------------------------
	.section	.nv.global,"aw",@nobits
.nv.global:
	.type		_ZN40_INTERNAL_99c8260e_4_k_cu_bd2667fa_252664cute1_E,@object
	.size		_ZN40_INTERNAL_99c8260e_4_k_cu_bd2667fa_252664cute1_E,(_ZN40_INTERNAL_99c8260e_4_k_cu_bd2667fa_252664cuda3std3__45__cpo6cbeginE - _ZN40_INTERNAL_99c8260e_4_k_cu_bd2667fa_252664cute1_E)
_ZN40_INTERNAL_99c8260e_4_k_cu_bd2667fa_252664cute1_E:
	.zero		1
	.type		_ZN40_INTERNAL_99c8260e_4_k_cu_bd2667fa_252664cuda3std3__45__cpo6cbeginE,@object
	.size		_ZN40_INTERNAL_99c8260e_4_k_cu_bd2667fa_252664cuda3std3__45__cpo6cbeginE,(_ZN40_INTERNAL_99c8260e_4_k_cu_bd2667fa_252664cuda3std3__48in_placeE - _ZN40_INTERNAL_99c8260e_4_k_cu_bd2667fa_252664cuda3std3__45__cpo6cbeginE)
_ZN40_INTERNAL_99c8260e_4_k_cu_bd2667fa_252664cuda3std3__45__cpo6cbeginE:
	.zero		1
	.type		_ZN40_INTERNAL_99c8260e_4_k_cu_bd2667fa_252664cuda3std3__48in_placeE,@object
	.size		_ZN40_INTERNAL_99c8260e_4_k_cu_bd2667fa_252664cuda3std3__48in_placeE,(_ZN40_INTERNAL_99c8260e_4_k_cu_bd2667fa_252664cuda3std6ranges3__45__cpo9iter_moveE - _ZN40_INTERNAL_99c8260e_4_k_cu_bd2667fa_252664cuda3std3__48in_placeE)
_ZN40_INTERNAL_99c8260e_4_k_cu_bd2667fa_252664cuda3std3__48in_placeE:
	.zero		1
	.type		_ZN40_INTERNAL_99c8260e_4_k_cu_bd2667fa_252664cuda3std6ranges3__45__cpo9iter_moveE,@object
	.size		_ZN40_INTERNAL_99c8260e_4_k_cu_bd2667fa_252664cuda3std6ranges3__45__cpo9iter_moveE,(_ZN40_INTERNAL_99c8260e_4_k_cu_bd2667fa_252664cuda3std3__45__cpo5beginE - _ZN40_INTERNAL_99c8260e_4_k_cu_bd2667fa_252664cuda3std6ranges3__45__cpo9iter_moveE)
_ZN40_INTERNAL_99c8260e_4_k_cu_bd2667fa_252664cuda3std6ranges3__45__cpo9iter_moveE:
	.zero		1
	.type		_ZN40_INTERNAL_99c8260e_4_k_cu_bd2667fa_252664cuda3std3__45__cpo5beginE,@object
	.size		_ZN40_INTERNAL_99c8260e_4_k_cu_bd2667fa_252664cuda3std3__45__cpo5beginE,(_ZN40_INTERNAL_99c8260e_4_k_cu_bd2667fa_252664cuda3std3__442_GLOBAL__N__99c8260e_4_k_cu_bd2667fa_252666ignoreE - _ZN40_INTERNAL_99c8260e_4_k_cu_bd2667fa_252664cuda3std3__45__cpo5beginE)
_ZN40_INTERNAL_99c8260e_4_k_cu_bd2667fa_252664cuda3std3__45__cpo5beginE:
	.zero		1
	.type		_ZN40_INTERNAL_99c8260e_4_k_cu_bd2667fa_252664cuda3std3__442_GLOBAL__N__99c8260e_4_k_cu_bd2667fa_252666ignoreE,@object
	.size		_ZN40_INTERNAL_99c8260e_4_k_cu_bd2667fa_252664cuda3std3__442_GLOBAL__N__99c8260e_4_k_cu_bd2667fa_252666ignoreE,(_ZN40_INTERNAL_99c8260e_4_k_cu_bd2667fa_252664cute7productE - _ZN40_INTERNAL_99c8260e_4_k_cu_bd2667fa_252664cuda3std3__442_GLOBAL__N__99c8260e_4_k_cu_bd2667fa_252666ignoreE)
_ZN40_INTERNAL_99c8260e_4_k_cu_bd2667fa_252664cuda3std3__442_GLOBAL__N__99c8260e_4_k_cu_bd2667fa_252666ignoreE:
	.zero		1
	.type		_ZN40_INTERNAL_99c8260e_4_k_cu_bd2667fa_252664cute7productE,@object
	.size		_ZN40_INTERNAL_99c8260e_4_k_cu_bd2667fa_252664cute7productE,(_ZN40_INTERNAL_99c8260e_4_k_cu_bd2667fa_252664cuda3std3__45__cpo3endE - _ZN40_INTERNAL_99c8260e_4_k_cu_bd2667fa_252664cute7productE)
_ZN40_INTERNAL_99c8260e_4_k_cu_bd2667fa_252664cute7productE:
	.zero		1
	.type		_ZN40_INTERNAL_99c8260e_4_k_cu_bd2667fa_252664cuda3std3__45__cpo3endE,@object
	.size		_ZN40_INTERNAL_99c8260e_4_k_cu_bd2667fa_252664cuda3std3__45__cpo3endE,(_ZN40_INTERNAL_99c8260e_4_k_cu_bd2667fa_252664cuda3std3__419piecewise_constructE - _ZN40_INTERNAL_99c8260e_4_k_cu_bd2667fa_252664cuda3std3__45__cpo3endE)
_ZN40_INTERNAL_99c8260e_4_k_cu_bd2667fa_252664cuda3std3__45__cpo3endE:
	.zero		1
	.type		_ZN40_INTERNAL_99c8260e_4_k_cu_bd2667fa_252664cuda3std3__419piecewise_constructE,@object
	.size		_ZN40_INTERNAL_99c8260e_4_k_cu_bd2667fa_252664cuda3std3__419piecewise_constructE,(_ZN40_INTERNAL_99c8260e_4_k_cu_bd2667fa_252664cuda3std3__45__cpo4cendE - _ZN40_INTERNAL_99c8260e_4_k_cu_bd2667fa_252664cuda3std3__419piecewise_constructE)
_ZN40_INTERNAL_99c8260e_4_k_cu_bd2667fa_252664cuda3std3__419piecewise_constructE:
	.zero		1
	.type		_ZN40_INTERNAL_99c8260e_4_k_cu_bd2667fa_252664cuda3std3__45__cpo4cendE,@object
	.size		_ZN40_INTERNAL_99c8260e_4_k_cu_bd2667fa_252664cuda3std3__45__cpo4cendE,(_ZN40_INTERNAL_99c8260e_4_k_cu_bd2667fa_252664cuda3std6ranges3__45__cpo4swapE - _ZN40_INTERNAL_99c8260e_4_k_cu_bd2667fa_252664cuda3std3__45__cpo4cendE)
_ZN40_INTERNAL_99c8260e_4_k_cu_bd2667fa_252664cuda3std3__45__cpo4cendE:
	.zero		1
	.type		_ZN40_INTERNAL_99c8260e_4_k_cu_bd2667fa_252664cuda3std6ranges3__45__cpo4swapE,@object
	.size		_ZN40_INTERNAL_99c8260e_4_k_cu_bd2667fa_252664cuda3std6ranges3__45__cpo4swapE,(.L_10 - _ZN40_INTERNAL_99c8260e_4_k_cu_bd2667fa_252664cuda3std6ranges3__45__cpo4swapE)
_ZN40_INTERNAL_99c8260e_4_k_cu_bd2667fa_252664cuda3std6ranges3__45__cpo4swapE:
	.zero		1
.L_10:


//--------------------- .nv.constant0._ZN7cutlass13device_kernelINS_4gemm6kernel13GemmUniversalIN4cute5tupleIJiiiiEEENS1_10collective13CollectiveMmaINS1_35MainloopSm100TmaUmmaWarpSpecializedILi6ELi2ELi4ENS5_IJNS4_1CILi1EEESB_SB_EEEEENS5_IJNSA_ILi64EEESE_NSA_ILi32EEEEEEfNS5_IJlSB_lEEEfSH_NS4_8TiledMMAINS4_8MMA_AtomIJNS4_17SM100_MMA_TF32_SSINS_10tfloat32_tESL_fLi64ELi64ELNS4_4UMMA5MajorE0ELSN_0ELNSM_7ScaleInE0ELSO_0EEEEEENS4_6LayoutISC_NS5_IJNSA_ILi0EEESS_SS_EEEEENS5_IJNS4_10UnderscoreESV_SV_EEEEENS4_13SM90_TMA_LOADENS4_14ComposedLayoutINS4_7SwizzleILi3ELi4ELi3EEENS4_18smem_ptr_flag_bitsILi32EEENSR_INS5_IJNSA_ILi8EEESF_EEENS5_IJSF_SB_EEEEEEEvNS4_8identityESY_S18_vS19_EENS_8epilogue10collective18CollectiveEpilogueINS1B_23Sm100TmaWarpSpecializedILi3ELi2ELi16ELb1ELb0EEEJSG_NS5_IJNSR_ISE_SB_EENSR_ISF_SB_EEEEEfSH_fSH_NS1B_6fusion15FusionCallbacksIS1F_NS1J_17LinearCombinationIffffLNS_15FloatRoundStyleE2EEESG_S1I_JEEENS4_5SM1004TMEM4LOAD26SM100_TMEM_LOAD_16dp128b8xESY_S18_NS4_17SM75_U32x4_LDSM_NENS4_14SM90_TMA_STOREES18_NS4_17SM90_U32x4_STSM_NENS4_39AutoVectorizingCopyWithAssumedAlignmentILi128EEEEEEvvEEEEvNT_6ParamsE --------------------------
	.section	.nv.constant0._ZN7cutlass13device_kernelINS_4gemm6kernel13GemmUniversalIN4cute5tupleIJiiiiEEENS1_10collective13CollectiveMmaINS1_35MainloopSm100TmaUmmaWarpSpecializedILi6ELi2ELi4ENS5_IJNS4_1CILi1EEESB_SB_EEEEENS5_IJNSA_ILi64EEESE_NSA_ILi32EEEEEEfNS5_IJlSB_lEEEfSH_NS4_8TiledMMAINS4_8MMA_AtomIJNS4_17SM100_MMA_TF32_SSINS_10tfloat32_tESL_fLi64ELi64ELNS4_4UMMA5MajorE0ELSN_0ELNSM_7ScaleInE0ELSO_0EEEEEENS4_6LayoutISC_NS5_IJNSA_ILi0EEESS_SS_EEEEENS5_IJNS4_10UnderscoreESV_SV_EEEEENS4_13SM90_TMA_LOADENS4_14ComposedLayoutINS4_7SwizzleILi3ELi4ELi3EEENS4_18smem_ptr_flag_bitsILi32EEENSR_INS5_IJNSA_ILi8EEESF_EEENS5_IJSF_SB_EEEEEEEvNS4_8identityESY_S18_vS19_EENS_8epilogue10collective18CollectiveEpilogueINS1B_23Sm100TmaWarpSpecializedILi3ELi2ELi16ELb1ELb0EEEJSG_NS5_IJNSR_ISE_SB_EENSR_ISF_SB_EEEEEfSH_fSH_NS1B_6fusion15FusionCallbacksIS1F_NS1J_17LinearCombinationIffffLNS_15FloatRoundStyleE2EEESG_S1I_JEEENS4_5SM1004TMEM4LOAD26SM100_TMEM_LOAD_16dp128b8xESY_S18_NS4_17SM75_U32x4_LDSM_NENS4_14SM90_TMA_STOREES18_NS4_17SM90_U32x4_STSM_NENS4_39AutoVectorizingCopyWithAssumedAlignmentILi128EEEEEEvvEEEEvNT_6ParamsE,"a",@progbits
	.sectionflags	@""
	.align	4
.nv.constant0._ZN7cutlass13device_kernelINS_4gemm6kernel13GemmUniversalIN4cute5tupleIJiiiiEEENS1_10collective13CollectiveMmaINS1_35MainloopSm100TmaUmmaWarpSpecializedILi6ELi2ELi4ENS5_IJNS4_1CILi1EEESB_SB_EEEEENS5_IJNSA_ILi64EEESE_NSA_ILi32EEEEEEfNS5_IJlSB_lEEEfSH_NS4_8TiledMMAINS4_8MMA_AtomIJNS4_17SM100_MMA_TF32_SSINS_10tfloat32_tESL_fLi64ELi64ELNS4_4UMMA5MajorE0ELSN_0ELNSM_7ScaleInE0ELSO_0EEEEEENS4_6LayoutISC_NS5_IJNSA_ILi0EEESS_SS_EEEEENS5_IJNS4_10UnderscoreESV_SV_EEEEENS4_13SM90_TMA_LOADENS4_14ComposedLayoutINS4_7SwizzleILi3ELi4ELi3EEENS4_18smem_ptr_flag_bitsILi32EEENSR_INS5_IJNSA_ILi8EEESF_EEENS5_IJSF_SB_EEEEEEEvNS4_8identityESY_S18_vS19_EENS_8epilogue10collective18CollectiveEpilogueINS1B_23Sm100TmaWarpSpecializedILi3ELi2ELi16ELb1ELb0EEEJSG_NS5_IJNSR_ISE_SB_EENSR_ISF_SB_EEEEEfSH_fSH_NS1B_6fusion15FusionCallbacksIS1F_NS1J_17LinearCombinationIffffLNS_15FloatRoundStyleE2EEESG_S1I_JEEENS4_5SM1004TMEM4LOAD26SM100_TMEM_LOAD_16dp128b8xESY_S18_NS4_17SM75_U32x4_LDSM_NENS4_14SM90_TMA_STOREES18_NS4_17SM90_U32x4_STSM_NENS4_39AutoVectorizingCopyWithAssumedAlignmentILi128EEEEEEvvEEEEvNT_6ParamsE:
	.zero		2944


//--------------------- SYMBOLS --------------------------

	.type		.nv.reservedSmem.offset0,@object
	.size		.nv.reservedSmem.offset0,0x4
	.type		.nv.reservedSmem.cap,@object
	.size		.nv.reservedSmem.cap,0x4
	.type		__assertfail,@function
